//
// Generated by NVIDIA NVVM Compiler
//
// Compiler Build ID: CL-36424714
// Cuda compilation tools, release 13.0, V13.0.88
// Based on NVVM 20.0.0
//

.version 9.0
.target sm_100
.address_size 64

	// .globl	_Z15no_sort_knn_gpuiiiiiiiifiiPKfS0_PKiS2_PlS3_S3_Pfii

.visible .entry _Z15no_sort_knn_gpuiiiiiiiifiiPKfS0_PKiS2_PlS3_S3_Pfii(
	.param .u32 _Z15no_sort_knn_gpuiiiiiiiifiiPKfS0_PKiS2_PlS3_S3_Pfii_param_0,
	.param .u32 _Z15no_sort_knn_gpuiiiiiiiifiiPKfS0_PKiS2_PlS3_S3_Pfii_param_1,
	.param .u32 _Z15no_sort_knn_gpuiiiiiiiifiiPKfS0_PKiS2_PlS3_S3_Pfii_param_2,
	.param .u32 _Z15no_sort_knn_gpuiiiiiiiifiiPKfS0_PKiS2_PlS3_S3_Pfii_param_3,
	.param .u32 _Z15no_sort_knn_gpuiiiiiiiifiiPKfS0_PKiS2_PlS3_S3_Pfii_param_4,
	.param .u32 _Z15no_sort_knn_gpuiiiiiiiifiiPKfS0_PKiS2_PlS3_S3_Pfii_param_5,
	.param .u32 _Z15no_sort_knn_gpuiiiiiiiifiiPKfS0_PKiS2_PlS3_S3_Pfii_param_6,
	.param .u32 _Z15no_sort_knn_gpuiiiiiiiifiiPKfS0_PKiS2_PlS3_S3_Pfii_param_7,
	.param .f32 _Z15no_sort_knn_gpuiiiiiiiifiiPKfS0_PKiS2_PlS3_S3_Pfii_param_8,
	.param .u32 _Z15no_sort_knn_gpuiiiiiiiifiiPKfS0_PKiS2_PlS3_S3_Pfii_param_9,
	.param .u32 _Z15no_sort_knn_gpuiiiiiiiifiiPKfS0_PKiS2_PlS3_S3_Pfii_param_10,
	.param .u64 .ptr .align 1 _Z15no_sort_knn_gpuiiiiiiiifiiPKfS0_PKiS2_PlS3_S3_Pfii_param_11,
	.param .u64 .ptr .align 1 _Z15no_sort_knn_gpuiiiiiiiifiiPKfS0_PKiS2_PlS3_S3_Pfii_param_12,
	.param .u64 .ptr .align 1 _Z15no_sort_knn_gpuiiiiiiiifiiPKfS0_PKiS2_PlS3_S3_Pfii_param_13,
	.param .u64 .ptr .align 1 _Z15no_sort_knn_gpuiiiiiiiifiiPKfS0_PKiS2_PlS3_S3_Pfii_param_14,
	.param .u64 .ptr .align 1 _Z15no_sort_knn_gpuiiiiiiiifiiPKfS0_PKiS2_PlS3_S3_Pfii_param_15,
	.param .u64 .ptr .align 1 _Z15no_sort_knn_gpuiiiiiiiifiiPKfS0_PKiS2_PlS3_S3_Pfii_param_16,
	.param .u64 .ptr .align 1 _Z15no_sort_knn_gpuiiiiiiiifiiPKfS0_PKiS2_PlS3_S3_Pfii_param_17,
	.param .u64 .ptr .align 1 _Z15no_sort_knn_gpuiiiiiiiifiiPKfS0_PKiS2_PlS3_S3_Pfii_param_18,
	.param .u32 _Z15no_sort_knn_gpuiiiiiiiifiiPKfS0_PKiS2_PlS3_S3_Pfii_param_19,
	.param .u32 _Z15no_sort_knn_gpuiiiiiiiifiiPKfS0_PKiS2_PlS3_S3_Pfii_param_20
)
{
	.local .align 8 .b8 	__local_depot0[24];
	.reg .b64 	%SP;
	.reg .b64 	%SPL;
	.reg .pred 	%p<72>;
	.reg .b32 	%r<317>;
	.reg .b32 	%f<83>;
	.reg .b64 	%rd<140>;
	.reg .b64 	%fd<10>;

	mov.u64 	%SPL, __local_depot0;
	ld.param.u32 	%r133, [_Z15no_sort_knn_gpuiiiiiiiifiiPKfS0_PKiS2_PlS3_S3_Pfii_param_1];
	ld.param.u32 	%r124, [_Z15no_sort_knn_gpuiiiiiiiifiiPKfS0_PKiS2_PlS3_S3_Pfii_param_2];
	ld.param.u32 	%r125, [_Z15no_sort_knn_gpuiiiiiiiifiiPKfS0_PKiS2_PlS3_S3_Pfii_param_3];
	ld.param.u32 	%r134, [_Z15no_sort_knn_gpuiiiiiiiifiiPKfS0_PKiS2_PlS3_S3_Pfii_param_4];
	ld.param.u32 	%r126, [_Z15no_sort_knn_gpuiiiiiiiifiiPKfS0_PKiS2_PlS3_S3_Pfii_param_5];
	ld.param.u32 	%r127, [_Z15no_sort_knn_gpuiiiiiiiifiiPKfS0_PKiS2_PlS3_S3_Pfii_param_6];
	ld.param.u32 	%r128, [_Z15no_sort_knn_gpuiiiiiiiifiiPKfS0_PKiS2_PlS3_S3_Pfii_param_7];
	ld.param.f32 	%f29, [_Z15no_sort_knn_gpuiiiiiiiifiiPKfS0_PKiS2_PlS3_S3_Pfii_param_8];
	ld.param.u32 	%r129, [_Z15no_sort_knn_gpuiiiiiiiifiiPKfS0_PKiS2_PlS3_S3_Pfii_param_9];
	ld.param.u32 	%r130, [_Z15no_sort_knn_gpuiiiiiiiifiiPKfS0_PKiS2_PlS3_S3_Pfii_param_10];
	ld.param.u64 	%rd28, [_Z15no_sort_knn_gpuiiiiiiiifiiPKfS0_PKiS2_PlS3_S3_Pfii_param_11];
	ld.param.u64 	%rd29, [_Z15no_sort_knn_gpuiiiiiiiifiiPKfS0_PKiS2_PlS3_S3_Pfii_param_12];
	ld.param.u64 	%rd30, [_Z15no_sort_knn_gpuiiiiiiiifiiPKfS0_PKiS2_PlS3_S3_Pfii_param_13];
	ld.param.u64 	%rd31, [_Z15no_sort_knn_gpuiiiiiiiifiiPKfS0_PKiS2_PlS3_S3_Pfii_param_14];
	ld.param.u64 	%rd32, [_Z15no_sort_knn_gpuiiiiiiiifiiPKfS0_PKiS2_PlS3_S3_Pfii_param_15];
	ld.param.u64 	%rd33, [_Z15no_sort_knn_gpuiiiiiiiifiiPKfS0_PKiS2_PlS3_S3_Pfii_param_16];
	ld.param.u64 	%rd34, [_Z15no_sort_knn_gpuiiiiiiiifiiPKfS0_PKiS2_PlS3_S3_Pfii_param_17];
	ld.param.u64 	%rd35, [_Z15no_sort_knn_gpuiiiiiiiifiiPKfS0_PKiS2_PlS3_S3_Pfii_param_18];
	ld.param.u32 	%r131, [_Z15no_sort_knn_gpuiiiiiiiifiiPKfS0_PKiS2_PlS3_S3_Pfii_param_19];
	ld.param.u32 	%r132, [_Z15no_sort_knn_gpuiiiiiiiifiiPKfS0_PKiS2_PlS3_S3_Pfii_param_20];
	cvta.to.global.u64 	%rd36, %rd29;
	cvta.to.global.u64 	%rd1, %rd31;
	cvta.to.global.u64 	%rd2, %rd35;
	cvta.to.global.u64 	%rd3, %rd34;
	cvta.to.global.u64 	%rd4, %rd33;
	cvta.to.global.u64 	%rd5, %rd32;
	cvta.to.global.u64 	%rd37, %rd28;
	cvta.to.global.u64 	%rd6, %rd30;
	add.u64 	%rd7, %SPL, 0;
	mov.u32 	%r1, %ctaid.x;
	mov.u32 	%r310, %tid.x;
	mov.u32 	%r3, %ntid.x;
	mul.lo.s32 	%r4, %r126, %r134;
	mul.f32 	%f1, %f29, %f29;
	shr.u32 	%r135, %r134, 31;
	add.s32 	%r136, %r134, %r135;
	shr.s32 	%r137, %r136, 1;
	neg.s32 	%r5, %r137;
	shr.u32 	%r138, %r126, 31;
	add.s32 	%r139, %r126, %r138;
	shr.s32 	%r140, %r139, 1;
	neg.s32 	%r6, %r140;
	mul.lo.s32 	%r141, %r1, 3;
	mul.lo.s32 	%r142, %r141, %r133;
	mul.lo.s32 	%r143, %r142, %r124;
	mul.wide.s32 	%rd39, %r143, 4;
	add.s64 	%rd8, %rd37, %rd39;
	mul.lo.s32 	%r144, %r141, %r131;
	mul.lo.s32 	%r145, %r144, %r132;
	mul.wide.s32 	%rd40, %r145, 4;
	add.s64 	%rd9, %rd36, %rd40;
	setp.ge.s32 	%p1, %r310, %r125;
	@%p1 bra 	$L__BB0_72;
	mul.lo.s32 	%r146, %r125, %r1;
	shl.b32 	%r147, %r146, 1;
	mul.wide.s32 	%rd41, %r147, 4;
	add.s64 	%rd10, %rd6, %rd41;
	mul.lo.s32 	%r148, %r127, %r146;
	mul.wide.s32 	%rd42, %r148, 8;
	add.s64 	%rd11, %rd5, %rd42;
	add.s64 	%rd12, %rd4, %rd42;
	add.s64 	%rd13, %rd3, %rd42;
	mul.wide.s32 	%rd43, %r148, 4;
	add.s64 	%rd14, %rd2, %rd43;
	setp.lt.s32 	%p2, %r4, 1;
	cvt.u64.u32 	%rd15, %r1;
	@%p2 bra 	$L__BB0_51;
	and.b32  	%r7, %r4, 1;
	and.b32  	%r8, %r4, 2147483646;
	neg.s32 	%r9, %r8;
$L__BB0_3:
	shl.b32 	%r180, %r310, 1;
	mul.wide.u32 	%rd82, %r180, 4;
	add.s64 	%rd83, %rd10, %rd82;
	ld.global.u32 	%r11, [%rd83];
	ld.global.u32 	%r12, [%rd83+4];
	mad.lo.s32 	%r181, %r11, %r124, %r12;
	mul.lo.s32 	%r182, %r181, 3;
	mul.wide.s32 	%rd84, %r182, 4;
	add.s64 	%rd85, %rd8, %rd84;
	ld.global.f32 	%f2, [%rd85];
	ld.global.f32 	%f3, [%rd85+4];
	ld.global.f32 	%f4, [%rd85+8];
	mul.f32 	%f42, %f3, %f3;
	fma.rn.f32 	%f43, %f2, %f2, %f42;
	fma.rn.f32 	%f44, %f4, %f4, %f43;
	cvt.f64.f32 	%fd3, %f44;
	setp.gtu.f64 	%p19, %fd3, 0d3DDB7CDFD9D7BDBB;
	@%p19 bra 	$L__BB0_49;
$L__BB0_4:
	add.s32 	%r310, %r310, %r3;
	setp.lt.s32 	%p71, %r310, %r125;
	@%p71 bra 	$L__BB0_3;
	bra.uni 	$L__BB0_72;
$L__BB0_5:
	ld.global.u32 	%r188, [%rd138+-4];
	div.s32 	%r189, %r188, %r126;
	add.s32 	%r21, %r85, %r189;
	mul.lo.s32 	%r190, %r189, %r126;
	sub.s32 	%r191, %r188, %r190;
	add.s32 	%r22, %r86, %r191;
	or.b32  	%r192, %r21, %r22;
	shr.u32 	%r193, %r192, 31;
	and.b32  	%r194, %r193, 1;
	setp.eq.b32 	%p21, %r194, 1;
	setp.ge.s32 	%p22, %r21, %r131;
	setp.ge.s32 	%p23, %r22, %r132;
	or.pred  	%p24, %p22, %p23;
	or.pred  	%p25, %p24, %p21;
	mov.u32 	%r255, %r289;
	mov.u32 	%r256, %r290;
	mov.u32 	%r257, %r291;
	mov.u32 	%r258, %r292;
	mov.u32 	%r259, %r293;
	mov.u32 	%r260, %r294;
	mov.f32 	%f74, %f77;
	mov.f32 	%f75, %f78;
	mov.f32 	%f76, %f79;
	@%p25 bra 	$L__BB0_13;
	mad.lo.s32 	%r195, %r21, %r132, %r22;
	mul.lo.s32 	%r196, %r195, 3;
	mul.wide.s32 	%rd87, %r196, 4;
	add.s64 	%rd88, %rd9, %rd87;
	ld.global.f32 	%f8, [%rd88];
	ld.global.f32 	%f9, [%rd88+4];
	ld.global.f32 	%f10, [%rd88+8];
	mul.f32 	%f47, %f9, %f9;
	fma.rn.f32 	%f48, %f8, %f8, %f47;
	fma.rn.f32 	%f49, %f10, %f10, %f48;
	cvt.f64.f32 	%fd4, %f49;
	setp.le.f64 	%p26, %fd4, 0d3DDB7CDFD9D7BDBB;
	mov.u32 	%r255, %r289;
	mov.u32 	%r256, %r290;
	mov.u32 	%r257, %r291;
	mov.u32 	%r258, %r292;
	mov.u32 	%r259, %r293;
	mov.u32 	%r260, %r294;
	mov.f32 	%f74, %f77;
	mov.f32 	%f75, %f78;
	mov.f32 	%f76, %f79;
	@%p26 bra 	$L__BB0_13;
	sub.f32 	%f50, %f2, %f8;
	sub.f32 	%f51, %f3, %f9;
	mul.f32 	%f52, %f51, %f51;
	fma.rn.f32 	%f53, %f50, %f50, %f52;
	sub.f32 	%f54, %f4, %f10;
	fma.rn.f32 	%f11, %f54, %f54, %f53;
	cvt.f64.f32 	%fd5, %f11;
	setp.lt.f64 	%p27, %fd5, 0d3DDB7CDFD9D7BDBB;
	mov.u32 	%r255, %r22;
	mov.u32 	%r256, %r21;
	mov.u32 	%r257, %r289;
	mov.u32 	%r258, %r290;
	mov.u32 	%r259, %r291;
	mov.u32 	%r260, %r292;
	mov.f32 	%f74, %f11;
	mov.f32 	%f75, %f77;
	mov.f32 	%f76, %f78;
	@%p27 bra 	$L__BB0_13;
	setp.gt.f32 	%p28, %f11, %f1;
	mov.u32 	%r255, %r289;
	mov.u32 	%r256, %r290;
	mov.u32 	%r257, %r291;
	mov.u32 	%r258, %r292;
	mov.u32 	%r259, %r293;
	mov.u32 	%r260, %r294;
	mov.f32 	%f74, %f77;
	mov.f32 	%f75, %f78;
	mov.f32 	%f76, %f79;
	@%p28 bra 	$L__BB0_13;
	add.s32 	%r295, %r295, 1;
	setp.lt.f32 	%p29, %f11, %f77;
	mov.u32 	%r255, %r22;
	mov.u32 	%r256, %r21;
	mov.u32 	%r257, %r289;
	mov.u32 	%r258, %r290;
	mov.u32 	%r259, %r291;
	mov.u32 	%r260, %r292;
	mov.f32 	%f74, %f11;
	mov.f32 	%f75, %f77;
	mov.f32 	%f76, %f78;
	@%p29 bra 	$L__BB0_13;
	setp.lt.f32 	%p30, %f11, %f78;
	mov.u32 	%r255, %r289;
	mov.u32 	%r256, %r290;
	mov.u32 	%r257, %r22;
	mov.u32 	%r258, %r21;
	mov.u32 	%r259, %r291;
	mov.u32 	%r260, %r292;
	mov.f32 	%f74, %f77;
	mov.f32 	%f75, %f11;
	mov.f32 	%f76, %f78;
	@%p30 bra 	$L__BB0_13;
	setp.geu.f32 	%p31, %f11, %f79;
	mov.u32 	%r255, %r289;
	mov.u32 	%r256, %r290;
	mov.u32 	%r257, %r291;
	mov.u32 	%r258, %r292;
	mov.u32 	%r259, %r293;
	mov.u32 	%r260, %r294;
	mov.f32 	%f74, %f77;
	mov.f32 	%f75, %f78;
	mov.f32 	%f76, %f79;
	@%p31 bra 	$L__BB0_13;
	mov.u32 	%r255, %r289;
	mov.u32 	%r256, %r290;
	mov.u32 	%r257, %r291;
	mov.u32 	%r258, %r292;
	mov.u32 	%r259, %r22;
	mov.u32 	%r260, %r21;
	mov.f32 	%f74, %f77;
	mov.f32 	%f75, %f78;
	mov.f32 	%f76, %f11;
$L__BB0_13:
	ld.global.u32 	%r197, [%rd138];
	div.s32 	%r198, %r197, %r126;
	add.s32 	%r31, %r85, %r198;
	mul.lo.s32 	%r199, %r198, %r126;
	sub.s32 	%r200, %r197, %r199;
	add.s32 	%r32, %r86, %r200;
	or.b32  	%r201, %r31, %r32;
	shr.u32 	%r202, %r201, 31;
	and.b32  	%r203, %r202, 1;
	setp.eq.b32 	%p32, %r203, 1;
	setp.ge.s32 	%p33, %r31, %r131;
	setp.ge.s32 	%p34, %r32, %r132;
	or.pred  	%p35, %p33, %p34;
	or.pred  	%p36, %p35, %p32;
	mov.u32 	%r289, %r255;
	mov.u32 	%r290, %r256;
	mov.u32 	%r291, %r257;
	mov.u32 	%r292, %r258;
	mov.u32 	%r293, %r259;
	mov.u32 	%r294, %r260;
	mov.f32 	%f77, %f74;
	mov.f32 	%f78, %f75;
	mov.f32 	%f79, %f76;
	@%p36 bra 	$L__BB0_21;
	mad.lo.s32 	%r204, %r31, %r132, %r32;
	mul.lo.s32 	%r205, %r204, 3;
	mul.wide.s32 	%rd89, %r205, 4;
	add.s64 	%rd90, %rd9, %rd89;
	ld.global.f32 	%f15, [%rd90];
	ld.global.f32 	%f16, [%rd90+4];
	ld.global.f32 	%f17, [%rd90+8];
	mul.f32 	%f55, %f16, %f16;
	fma.rn.f32 	%f56, %f15, %f15, %f55;
	fma.rn.f32 	%f57, %f17, %f17, %f56;
	cvt.f64.f32 	%fd6, %f57;
	setp.le.f64 	%p37, %fd6, 0d3DDB7CDFD9D7BDBB;
	mov.u32 	%r289, %r255;
	mov.u32 	%r290, %r256;
	mov.u32 	%r291, %r257;
	mov.u32 	%r292, %r258;
	mov.u32 	%r293, %r259;
	mov.u32 	%r294, %r260;
	mov.f32 	%f77, %f74;
	mov.f32 	%f78, %f75;
	mov.f32 	%f79, %f76;
	@%p37 bra 	$L__BB0_21;
	sub.f32 	%f58, %f2, %f15;
	sub.f32 	%f59, %f3, %f16;
	mul.f32 	%f60, %f59, %f59;
	fma.rn.f32 	%f61, %f58, %f58, %f60;
	sub.f32 	%f62, %f4, %f17;
	fma.rn.f32 	%f18, %f62, %f62, %f61;
	cvt.f64.f32 	%fd7, %f18;
	setp.lt.f64 	%p38, %fd7, 0d3DDB7CDFD9D7BDBB;
	mov.u32 	%r289, %r32;
	mov.u32 	%r290, %r31;
	mov.u32 	%r291, %r255;
	mov.u32 	%r292, %r256;
	mov.u32 	%r293, %r257;
	mov.u32 	%r294, %r258;
	mov.f32 	%f77, %f18;
	mov.f32 	%f78, %f74;
	mov.f32 	%f79, %f75;
	@%p38 bra 	$L__BB0_21;
	setp.gt.f32 	%p39, %f18, %f1;
	mov.u32 	%r289, %r255;
	mov.u32 	%r290, %r256;
	mov.u32 	%r291, %r257;
	mov.u32 	%r292, %r258;
	mov.u32 	%r293, %r259;
	mov.u32 	%r294, %r260;
	mov.f32 	%f77, %f74;
	mov.f32 	%f78, %f75;
	mov.f32 	%f79, %f76;
	@%p39 bra 	$L__BB0_21;
	add.s32 	%r295, %r295, 1;
	setp.lt.f32 	%p40, %f18, %f74;
	mov.u32 	%r289, %r32;
	mov.u32 	%r290, %r31;
	mov.u32 	%r291, %r255;
	mov.u32 	%r292, %r256;
	mov.u32 	%r293, %r257;
	mov.u32 	%r294, %r258;
	mov.f32 	%f77, %f18;
	mov.f32 	%f78, %f74;
	mov.f32 	%f79, %f75;
	@%p40 bra 	$L__BB0_21;
	setp.lt.f32 	%p41, %f18, %f75;
	mov.u32 	%r289, %r255;
	mov.u32 	%r290, %r256;
	mov.u32 	%r291, %r32;
	mov.u32 	%r292, %r31;
	mov.u32 	%r293, %r257;
	mov.u32 	%r294, %r258;
	mov.f32 	%f77, %f74;
	mov.f32 	%f78, %f18;
	mov.f32 	%f79, %f75;
	@%p41 bra 	$L__BB0_21;
	setp.geu.f32 	%p42, %f18, %f76;
	mov.u32 	%r289, %r255;
	mov.u32 	%r290, %r256;
	mov.u32 	%r291, %r257;
	mov.u32 	%r292, %r258;
	mov.u32 	%r293, %r259;
	mov.u32 	%r294, %r260;
	mov.f32 	%f77, %f74;
	mov.f32 	%f78, %f75;
	mov.f32 	%f79, %f76;
	@%p42 bra 	$L__BB0_21;
	mov.u32 	%r289, %r255;
	mov.u32 	%r290, %r256;
	mov.u32 	%r291, %r257;
	mov.u32 	%r292, %r258;
	mov.u32 	%r293, %r32;
	mov.u32 	%r294, %r31;
	mov.f32 	%f77, %f74;
	mov.f32 	%f78, %f75;
	mov.f32 	%f79, %f18;
$L__BB0_21:
	add.s32 	%r247, %r247, 2;
	add.s64 	%rd138, %rd138, 8;
	setp.eq.s32 	%p43, %r247, 0;
	@%p43 bra 	$L__BB0_22;
	bra.uni 	$L__BB0_5;
$L__BB0_22:
	cvt.u64.u32 	%rd139, %r8;
	mov.u32 	%r282, %r289;
	mov.u32 	%r283, %r290;
	mov.u32 	%r284, %r291;
	mov.u32 	%r285, %r292;
	mov.u32 	%r286, %r293;
	mov.u32 	%r287, %r294;
$L__BB0_23:
	setp.eq.s32 	%p44, %r7, 0;
	@%p44 bra 	$L__BB0_32;
	shl.b64 	%rd91, %rd139, 2;
	add.s64 	%rd92, %rd1, %rd91;
	ld.global.u32 	%r206, [%rd92];
	div.s32 	%r207, %r206, %r126;
	add.s32 	%r74, %r85, %r207;
	mul.lo.s32 	%r208, %r207, %r126;
	sub.s32 	%r209, %r206, %r208;
	add.s32 	%r75, %r86, %r209;
	or.b32  	%r210, %r74, %r75;
	shr.u32 	%r211, %r210, 31;
	and.b32  	%r212, %r211, 1;
	setp.eq.b32 	%p45, %r212, 1;
	setp.ge.s32 	%p46, %r74, %r131;
	setp.ge.s32 	%p47, %r75, %r132;
	or.pred  	%p48, %p46, %p47;
	or.pred  	%p49, %p48, %p45;
	mov.u32 	%r289, %r282;
	mov.u32 	%r290, %r283;
	mov.u32 	%r291, %r284;
	mov.u32 	%r292, %r285;
	mov.u32 	%r293, %r286;
	mov.u32 	%r294, %r287;
	@%p49 bra 	$L__BB0_32;
	mad.lo.s32 	%r213, %r74, %r132, %r75;
	mul.lo.s32 	%r214, %r213, 3;
	mul.wide.s32 	%rd93, %r214, 4;
	add.s64 	%rd94, %rd9, %rd93;
	ld.global.f32 	%f25, [%rd94];
	ld.global.f32 	%f26, [%rd94+4];
	ld.global.f32 	%f27, [%rd94+8];
	mul.f32 	%f63, %f26, %f26;
	fma.rn.f32 	%f64, %f25, %f25, %f63;
	fma.rn.f32 	%f65, %f27, %f27, %f64;
	cvt.f64.f32 	%fd8, %f65;
	setp.le.f64 	%p50, %fd8, 0d3DDB7CDFD9D7BDBB;
	mov.u32 	%r289, %r282;
	mov.u32 	%r290, %r283;
	mov.u32 	%r291, %r284;
	mov.u32 	%r292, %r285;
	mov.u32 	%r293, %r286;
	mov.u32 	%r294, %r287;
	@%p50 bra 	$L__BB0_32;
	sub.f32 	%f66, %f2, %f25;
	sub.f32 	%f67, %f3, %f26;
	mul.f32 	%f68, %f67, %f67;
	fma.rn.f32 	%f69, %f66, %f66, %f68;
	sub.f32 	%f70, %f4, %f27;
	fma.rn.f32 	%f28, %f70, %f70, %f69;
	cvt.f64.f32 	%fd9, %f28;
	setp.lt.f64 	%p51, %fd9, 0d3DDB7CDFD9D7BDBB;
	mov.u32 	%r289, %r75;
	mov.u32 	%r290, %r74;
	mov.u32 	%r291, %r282;
	mov.u32 	%r292, %r283;
	mov.u32 	%r293, %r284;
	mov.u32 	%r294, %r285;
	@%p51 bra 	$L__BB0_32;
	setp.gt.f32 	%p52, %f28, %f1;
	mov.u32 	%r289, %r282;
	mov.u32 	%r290, %r283;
	mov.u32 	%r291, %r284;
	mov.u32 	%r292, %r285;
	mov.u32 	%r293, %r286;
	mov.u32 	%r294, %r287;
	@%p52 bra 	$L__BB0_32;
	add.s32 	%r295, %r295, 1;
	setp.lt.f32 	%p53, %f28, %f77;
	mov.u32 	%r289, %r75;
	mov.u32 	%r290, %r74;
	mov.u32 	%r291, %r282;
	mov.u32 	%r292, %r283;
	mov.u32 	%r293, %r284;
	mov.u32 	%r294, %r285;
	@%p53 bra 	$L__BB0_32;
	setp.lt.f32 	%p54, %f28, %f78;
	mov.u32 	%r289, %r282;
	mov.u32 	%r290, %r283;
	mov.u32 	%r291, %r75;
	mov.u32 	%r292, %r74;
	mov.u32 	%r293, %r284;
	mov.u32 	%r294, %r285;
	@%p54 bra 	$L__BB0_32;
	setp.geu.f32 	%p55, %f28, %f79;
	mov.u32 	%r289, %r282;
	mov.u32 	%r290, %r283;
	mov.u32 	%r291, %r284;
	mov.u32 	%r292, %r285;
	mov.u32 	%r293, %r286;
	mov.u32 	%r294, %r287;
	@%p55 bra 	$L__BB0_32;
	mov.u32 	%r289, %r282;
	mov.u32 	%r290, %r283;
	mov.u32 	%r291, %r284;
	mov.u32 	%r292, %r285;
	mov.u32 	%r293, %r75;
	mov.u32 	%r294, %r74;
$L__BB0_32:
	st.local.v2.u32 	[%rd7+16], {%r294, %r293};
	st.local.v2.u32 	[%rd7+8], {%r292, %r291};
	st.local.v2.u32 	[%rd7], {%r290, %r289};
	min.s32 	%r272, %r295, %r127;
	setp.gt.s32 	%p56, %r272, 0;
	@%p56 bra 	$L__BB0_33;
	bra.uni 	$L__BB0_48;
$L__BB0_33:
	mul.lo.s32 	%r56, %r310, %r127;
	and.b32  	%r57, %r272, 3;
	setp.lt.u32 	%p57, %r272, 4;
	mov.b32 	%r274, 0;
	@%p57 bra 	$L__BB0_44;
	and.b32  	%r274, %r272, 2147483644;
	mov.b32 	%r269, 0;
	bra.uni 	$L__BB0_43;
$L__BB0_35:
	mul.lo.s32 	%r49, %r310, %r127;
	cvt.s64.s32 	%rd18, %r290;
	cvt.s64.s32 	%rd19, %r289;
	sub.s32 	%r50, %r127, %r272;
	and.b32  	%r51, %r50, 3;
	sub.s32 	%r237, %r272, %r127;
	setp.gt.u32 	%p65, %r237, -4;
	@%p65 bra 	$L__BB0_38;
	and.b32  	%r52, %r50, -4;
	mov.b32 	%r271, 0;
$L__BB0_37:
	.pragma "nounroll";
	add.s32 	%r239, %r272, %r49;
	mul.wide.s32 	%rd120, %r239, 8;
	add.s64 	%rd121, %rd11, %rd120;
	st.global.u64 	[%rd121], %rd15;
	add.s64 	%rd122, %rd12, %rd120;
	st.global.u64 	[%rd122], %rd18;
	add.s64 	%rd123, %rd13, %rd120;
	st.global.u64 	[%rd123], %rd19;
	mul.wide.s32 	%rd124, %r239, 4;
	add.s64 	%rd125, %rd14, %rd124;
	mov.b32 	%r240, 1065353216;
	st.global.u32 	[%rd125], %r240;
	st.global.u64 	[%rd121+8], %rd15;
	st.global.u64 	[%rd122+8], %rd18;
	st.global.u64 	[%rd123+8], %rd19;
	st.global.u32 	[%rd125+4], %r240;
	st.global.u64 	[%rd121+16], %rd15;
	st.global.u64 	[%rd122+16], %rd18;
	st.global.u64 	[%rd123+16], %rd19;
	st.global.u32 	[%rd125+8], %r240;
	st.global.u64 	[%rd121+24], %rd15;
	st.global.u64 	[%rd122+24], %rd18;
	st.global.u64 	[%rd123+24], %rd19;
	st.global.u32 	[%rd125+12], %r240;
	add.s32 	%r272, %r272, 4;
	add.s32 	%r271, %r271, 4;
	setp.eq.s32 	%p66, %r271, %r52;
	@%p66 bra 	$L__BB0_38;
	bra.uni 	$L__BB0_37;
$L__BB0_38:
	setp.eq.s32 	%p67, %r51, 0;
	@%p67 bra 	$L__BB0_4;
	setp.eq.s32 	%p68, %r51, 1;
	@%p68 bra 	$L__BB0_41;
	add.s32 	%r241, %r272, %r49;
	mul.wide.s32 	%rd126, %r241, 8;
	add.s64 	%rd127, %rd11, %rd126;
	st.global.u64 	[%rd127], %rd15;
	add.s64 	%rd128, %rd12, %rd126;
	st.global.u64 	[%rd128], %rd18;
	add.s64 	%rd129, %rd13, %rd126;
	st.global.u64 	[%rd129], %rd19;
	mul.wide.s32 	%rd130, %r241, 4;
	add.s64 	%rd131, %rd14, %rd130;
	mov.b32 	%r242, 1065353216;
	st.global.u32 	[%rd131], %r242;
	st.global.u64 	[%rd127+8], %rd15;
	st.global.u64 	[%rd128+8], %rd18;
	st.global.u64 	[%rd129+8], %rd19;
	st.global.u32 	[%rd131+4], %r242;
	add.s32 	%r272, %r272, 2;
$L__BB0_41:
	and.b32  	%r243, %r50, 1;
	setp.eq.b32 	%p69, %r243, 1;
	not.pred 	%p70, %p69;
	@%p70 bra 	$L__BB0_4;
	add.s32 	%r244, %r272, %r49;
	mul.wide.s32 	%rd132, %r244, 8;
	add.s64 	%rd133, %rd11, %rd132;
	st.global.u64 	[%rd133], %rd15;
	add.s64 	%rd134, %rd12, %rd132;
	st.global.u64 	[%rd134], %rd18;
	add.s64 	%rd135, %rd13, %rd132;
	st.global.u64 	[%rd135], %rd19;
	mul.wide.s32 	%rd136, %r244, 4;
	add.s64 	%rd137, %rd14, %rd136;
	mov.b32 	%r245, 1065353216;
	st.global.u32 	[%rd137], %r245;
	bra.uni 	$L__BB0_4;
$L__BB0_43:
	add.s32 	%r217, %r269, %r56;
	mul.wide.s32 	%rd95, %r217, 8;
	add.s64 	%rd96, %rd11, %rd95;
	st.global.u64 	[%rd96], %rd15;
	mul.wide.u32 	%rd97, %r269, 8;
	add.s64 	%rd98, %rd7, %rd97;
	ld.local.v2.u32 	{%r218, %r219}, [%rd98];
	cvt.s64.s32 	%rd99, %r218;
	add.s64 	%rd100, %rd12, %rd95;
	st.global.u64 	[%rd100], %rd99;
	cvt.s64.s32 	%rd101, %r219;
	add.s64 	%rd102, %rd13, %rd95;
	st.global.u64 	[%rd102], %rd101;
	mul.wide.s32 	%rd103, %r217, 4;
	add.s64 	%rd104, %rd14, %rd103;
	mov.b32 	%r220, 1065353216;
	st.global.u32 	[%rd104], %r220;
	st.global.u64 	[%rd96+8], %rd15;
	ld.local.v2.u32 	{%r221, %r222}, [%rd98+8];
	cvt.s64.s32 	%rd105, %r221;
	st.global.u64 	[%rd100+8], %rd105;
	cvt.s64.s32 	%rd106, %r222;
	st.global.u64 	[%rd102+8], %rd106;
	st.global.u32 	[%rd104+4], %r220;
	st.global.u64 	[%rd96+16], %rd15;
	ld.local.v2.u32 	{%r223, %r224}, [%rd98+16];
	cvt.s64.s32 	%rd107, %r223;
	st.global.u64 	[%rd100+16], %rd107;
	cvt.s64.s32 	%rd108, %r224;
	st.global.u64 	[%rd102+16], %rd108;
	st.global.u32 	[%rd104+8], %r220;
	st.global.u64 	[%rd96+24], %rd15;
	ld.local.v2.u32 	{%r225, %r226}, [%rd98+24];
	cvt.s64.s32 	%rd109, %r225;
	st.global.u64 	[%rd100+24], %rd109;
	cvt.s64.s32 	%rd110, %r226;
	st.global.u64 	[%rd102+24], %rd110;
	st.global.u32 	[%rd104+12], %r220;
	add.s32 	%r269, %r269, 4;
	setp.eq.s32 	%p58, %r269, %r274;
	@%p58 bra 	$L__BB0_44;
	bra.uni 	$L__BB0_43;
$L__BB0_44:
	setp.eq.s32 	%p59, %r57, 0;
	@%p59 bra 	$L__BB0_48;
	add.s32 	%r227, %r274, %r56;
	mul.wide.s32 	%rd111, %r227, 8;
	add.s64 	%rd20, %rd11, %rd111;
	st.global.u64 	[%rd20], %rd15;
	mul.wide.u32 	%rd112, %r274, 8;
	add.s64 	%rd21, %rd7, %rd112;
	ld.local.v2.u32 	{%r228, %r229}, [%rd21];
	cvt.s64.s32 	%rd113, %r228;
	add.s64 	%rd22, %rd12, %rd111;
	st.global.u64 	[%rd22], %rd113;
	cvt.s64.s32 	%rd114, %r229;
	add.s64 	%rd23, %rd13, %rd111;
	st.global.u64 	[%rd23], %rd114;
	mul.wide.s32 	%rd115, %r227, 4;
	add.s64 	%rd24, %rd14, %rd115;
	mov.b32 	%r230, 1065353216;
	st.global.u32 	[%rd24], %r230;
	setp.eq.s32 	%p60, %r57, 1;
	@%p60 bra 	$L__BB0_48;
	st.global.u64 	[%rd20+8], %rd15;
	ld.local.v2.u32 	{%r231, %r232}, [%rd21+8];
	cvt.s64.s32 	%rd116, %r231;
	st.global.u64 	[%rd22+8], %rd116;
	cvt.s64.s32 	%rd117, %r232;
	st.global.u64 	[%rd23+8], %rd117;
	mov.b32 	%r233, 1065353216;
	st.global.u32 	[%rd24+4], %r233;
	setp.eq.s32 	%p61, %r57, 2;
	@%p61 bra 	$L__BB0_48;
	st.global.u64 	[%rd20+16], %rd15;
	ld.local.v2.u32 	{%r234, %r235}, [%rd21+16];
	cvt.s64.s32 	%rd118, %r234;
	st.global.u64 	[%rd22+16], %rd118;
	cvt.s64.s32 	%rd119, %r235;
	st.global.u64 	[%rd23+16], %rd119;
	mov.b32 	%r236, 1065353216;
	st.global.u32 	[%rd24+8], %r236;
$L__BB0_48:
	setp.ne.s32 	%p62, %r128, 0;
	setp.lt.s32 	%p63, %r295, %r127;
	and.pred  	%p64, %p62, %p63;
	@%p64 bra 	$L__BB0_35;
	bra.uni 	$L__BB0_4;
$L__BB0_49:
	setp.eq.s32 	%p20, %r4, 1;
	div.s32 	%r185, %r11, %r129;
	add.s32 	%r85, %r185, %r5;
	div.s32 	%r186, %r12, %r130;
	add.s32 	%r86, %r186, %r6;
	mov.f32 	%f79, 0f7149F2CA;
	mov.b64 	%rd139, 0;
	mov.b32 	%r282, 0;
	mov.u32 	%r283, %r282;
	mov.u32 	%r284, %r282;
	mov.u32 	%r285, %r282;
	mov.u32 	%r286, %r282;
	mov.u32 	%r287, %r282;
	mov.f32 	%f78, %f79;
	mov.f32 	%f77, %f79;
	mov.u32 	%r295, %r282;
	@%p20 bra 	$L__BB0_23;
	add.s64 	%rd138, %rd1, 4;
	mov.f32 	%f79, 0f7149F2CA;
	mov.b32 	%r289, 0;
	mov.u32 	%r247, %r9;
	mov.u32 	%r290, %r289;
	mov.u32 	%r291, %r289;
	mov.u32 	%r292, %r289;
	mov.u32 	%r293, %r289;
	mov.u32 	%r294, %r289;
	mov.u32 	%r295, %r289;
	bra.uni 	$L__BB0_5;
$L__BB0_51:
	setp.ne.s32 	%p3, %r128, 0;
	@%p3 bra 	$L__BB0_61;
	add.s32 	%r149, %r310, %r3;
	max.u32 	%r150, %r125, %r149;
	setp.lt.u32 	%p4, %r149, %r125;
	selp.u32 	%r151, 1, 0, %p4;
	add.s32 	%r152, %r149, %r151;
	sub.s32 	%r153, %r150, %r152;
	div.u32 	%r154, %r153, %r3;
	add.s32 	%r87, %r154, %r151;
	and.b32  	%r155, %r87, 3;
	setp.eq.s32 	%p5, %r155, 3;
	@%p5 bra 	$L__BB0_58;
	add.s32 	%r158, %r87, 1;
	and.b32  	%r88, %r158, 3;
	mov.b32 	%r303, 0;
$L__BB0_54:
	.pragma "nounroll";
	shl.b32 	%r159, %r310, 1;
	mul.wide.u32 	%rd44, %r159, 4;
	add.s64 	%rd45, %rd10, %rd44;
	ld.global.u32 	%r160, [%rd45];
	ld.global.u32 	%r161, [%rd45+4];
	mad.lo.s32 	%r162, %r160, %r124, %r161;
	mul.lo.s32 	%r163, %r162, 3;
	mul.wide.s32 	%rd46, %r163, 4;
	add.s64 	%rd47, %rd8, %rd46;
	ld.global.f32 	%f30, [%rd47];
	ld.global.f32 	%f31, [%rd47+4];
	ld.global.f32 	%f32, [%rd47+8];
	mul.f32 	%f33, %f31, %f31;
	fma.rn.f32 	%f34, %f30, %f30, %f33;
	fma.rn.f32 	%f35, %f32, %f32, %f34;
	cvt.f64.f32 	%fd1, %f35;
	setp.le.f64 	%p6, %fd1, 0d3DDB7CDFD9D7BDBB;
	@%p6 bra 	$L__BB0_56;
	mov.b32 	%r309, 0;
$L__BB0_56:
	add.s32 	%r310, %r310, %r3;
	add.s32 	%r303, %r303, 1;
	setp.ne.s32 	%p7, %r303, %r88;
	@%p7 bra 	$L__BB0_54;
	st.local.v2.u32 	[%rd7], {%r309, %r309};
	st.local.v2.u32 	[%rd7+8], {%r309, %r309};
	st.local.v2.u32 	[%rd7+16], {%r309, %r309};
$L__BB0_58:
	setp.lt.u32 	%p8, %r87, 3;
	@%p8 bra 	$L__BB0_72;
	shl.b32 	%r165, %r3, 2;
$L__BB0_60:
	add.s32 	%r310, %r165, %r310;
	setp.lt.s32 	%p9, %r310, %r125;
	@%p9 bra 	$L__BB0_60;
	bra.uni 	$L__BB0_72;
$L__BB0_61:
	min.s32 	%r108, %r127, 0;
	sub.s32 	%r166, %r127, %r108;
	and.b32  	%r109, %r166, 3;
	and.b32  	%r110, %r127, 3;
	sub.s32 	%r111, %r108, %r127;
	add.s32 	%r167, %r108, %r110;
	sub.s32 	%r112, %r127, %r167;
	and.b32  	%r113, %r127, 1;
$L__BB0_62:
	setp.lt.s32 	%p10, %r127, 1;
	shl.b32 	%r168, %r310, 1;
	mul.wide.u32 	%rd48, %r168, 4;
	add.s64 	%rd49, %rd10, %rd48;
	ld.global.u32 	%r169, [%rd49];
	ld.global.u32 	%r170, [%rd49+4];
	mad.lo.s32 	%r171, %r169, %r124, %r170;
	mul.lo.s32 	%r172, %r171, 3;
	mul.wide.s32 	%rd50, %r172, 4;
	add.s64 	%rd51, %rd8, %rd50;
	ld.global.f32 	%f36, [%rd51];
	ld.global.f32 	%f37, [%rd51+4];
	ld.global.f32 	%f38, [%rd51+8];
	mul.f32 	%f39, %f37, %f37;
	fma.rn.f32 	%f40, %f36, %f36, %f39;
	fma.rn.f32 	%f41, %f38, %f38, %f40;
	cvt.f64.f32 	%fd2, %f41;
	setp.le.f64 	%p11, %fd2, 0d3DDB7CDFD9D7BDBB;
	or.pred  	%p12, %p11, %p10;
	@%p12 bra 	$L__BB0_71;
	setp.gt.u32 	%p13, %r111, -4;
	mul.lo.s32 	%r115, %r310, %r127;
	mov.u32 	%r315, %r108;
	@%p13 bra 	$L__BB0_66;
	mov.b32 	%r314, 0;
	mov.u32 	%r315, %r108;
$L__BB0_65:
	.pragma "nounroll";
	add.s32 	%r174, %r315, %r115;
	mul.wide.u32 	%rd52, %r174, 8;
	add.s64 	%rd53, %rd11, %rd52;
	st.global.u64 	[%rd53], %rd15;
	add.s64 	%rd54, %rd12, %rd52;
	mov.b64 	%rd55, 0;
	st.global.u64 	[%rd54], %rd55;
	add.s64 	%rd56, %rd13, %rd52;
	st.global.u64 	[%rd56], %rd55;
	mul.wide.u32 	%rd57, %r174, 4;
	add.s64 	%rd58, %rd14, %rd57;
	mov.b32 	%r175, 1065353216;
	st.global.u32 	[%rd58], %r175;
	st.global.u64 	[%rd53+8], %rd15;
	st.global.u64 	[%rd54+8], %rd55;
	st.global.u64 	[%rd56+8], %rd55;
	st.global.u32 	[%rd58+4], %r175;
	st.global.u64 	[%rd53+16], %rd15;
	st.global.u64 	[%rd54+16], %rd55;
	st.global.u64 	[%rd56+16], %rd55;
	st.global.u32 	[%rd58+8], %r175;
	st.global.u64 	[%rd53+24], %rd15;
	st.global.u64 	[%rd54+24], %rd55;
	st.global.u64 	[%rd56+24], %rd55;
	st.global.u32 	[%rd58+12], %r175;
	add.s32 	%r315, %r315, 4;
	add.s32 	%r314, %r314, 4;
	setp.ne.s32 	%p14, %r314, %r112;
	@%p14 bra 	$L__BB0_65;
$L__BB0_66:
	setp.eq.s32 	%p15, %r110, 0;
	@%p15 bra 	$L__BB0_71;
	setp.eq.s32 	%p16, %r109, 1;
	@%p16 bra 	$L__BB0_69;
	add.s32 	%r176, %r315, %r115;
	mul.wide.u32 	%rd59, %r176, 8;
	add.s64 	%rd60, %rd11, %rd59;
	st.global.u64 	[%rd60], %rd15;
	add.s64 	%rd61, %rd12, %rd59;
	mov.b64 	%rd62, 0;
	st.global.u64 	[%rd61], %rd62;
	add.s64 	%rd63, %rd13, %rd59;
	st.global.u64 	[%rd63], %rd62;
	mul.wide.u32 	%rd64, %r176, 4;
	add.s64 	%rd65, %rd14, %rd64;
	mov.b32 	%r177, 1065353216;
	st.global.u32 	[%rd65], %r177;
	cvt.u64.u32 	%rd66, %r115;
	cvt.u64.u32 	%rd67, %r315;
	add.s64 	%rd68, %rd67, %rd66;
	shl.b64 	%rd69, %rd68, 3;
	add.s64 	%rd70, %rd11, %rd69;
	st.global.u64 	[%rd70+8], %rd15;
	add.s64 	%rd71, %rd12, %rd69;
	st.global.u64 	[%rd71+8], %rd62;
	add.s64 	%rd72, %rd13, %rd69;
	st.global.u64 	[%rd72+8], %rd62;
	shl.b64 	%rd73, %rd68, 2;
	add.s64 	%rd74, %rd14, %rd73;
	st.global.u32 	[%rd74+4], %r177;
	add.s32 	%r315, %r315, 2;
$L__BB0_69:
	setp.eq.s32 	%p17, %r113, 0;
	@%p17 bra 	$L__BB0_71;
	add.s32 	%r178, %r315, %r115;
	mul.wide.u32 	%rd75, %r178, 8;
	add.s64 	%rd76, %rd11, %rd75;
	st.global.u64 	[%rd76], %rd15;
	add.s64 	%rd77, %rd12, %rd75;
	mov.b64 	%rd78, 0;
	st.global.u64 	[%rd77], %rd78;
	add.s64 	%rd79, %rd13, %rd75;
	st.global.u64 	[%rd79], %rd78;
	mul.wide.u32 	%rd80, %r178, 4;
	add.s64 	%rd81, %rd14, %rd80;
	mov.b32 	%r179, 1065353216;
	st.global.u32 	[%rd81], %r179;
$L__BB0_71:
	add.s32 	%r310, %r310, %r3;
	setp.lt.s32 	%p18, %r310, %r125;
	@%p18 bra 	$L__BB0_62;
$L__BB0_72:
	ret;

}


// ===== COMPILED SASS (sm_100) =====

	.target	sm_100

	.elftype	@"ET_EXEC"


//--------------------- .note.nv.tkinfo           --------------------------
	.section	.note.nv.tkinfo,"",@"SHT_NOTE"
	.sectionflags	@"SHF_NOTE_NV_TKINFO"
	.tkinfo
        /*0018*/ 	.word	0x00000002
        /*0030*/ 	.string	""
        /*0030*/ 	.string	"ptxas"
        /*0030*/ 	.string	"Cuda compilation tools, release 13.0, V13.0.88"
        /*0030*/ 	.string	"Build cuda_13.0.r13.0/compiler.36424714_0"
        /*0030*/ 	.string	"-arch sm_100 -m 64 "



//--------------------- .note.nv.cuinfo           --------------------------
	.section	.note.nv.cuinfo,"",@"SHT_NOTE"
	.sectionflags	@"SHF_NOTE_NV_CUINFO"
        /*0018*/ 	.short	0x0002
        /*001a*/ 	.short	0x0064
        /*001c*/ 	.short	0x0082
	.zero		2


//--------------------- .nv.info                  --------------------------
	.section	.nv.info,"",@"SHT_CUDA_INFO"
	.align	4


	//----- nvinfo : EIATTR_REGCOUNT
	.align		4
        /*0000*/ 	.byte	0x04, 0x2f
        /*0002*/ 	.short	(.L_1 - .L_0)
	.align		4
.L_0:
        /*0004*/ 	.word	index@(_Z15no_sort_knn_gpuiiiiiiiifiiPKfS0_PKiS2_PlS3_S3_Pfii)
        /*0008*/ 	.word	0x0000002c


	//----- nvinfo : EIATTR_FRAME_SIZE
	.align		4
.L_1:
        /*000c*/ 	.byte	0x04, 0x11
        /*000e*/ 	.short	(.L_3 - .L_2)
	.align		4
.L_2:
        /*0010*/ 	.word	index@(_Z15no_sort_knn_gpuiiiiiiiifiiPKfS0_PKiS2_PlS3_S3_Pfii)
        /*0014*/ 	.word	0x00000000


	//----- nvinfo : EIATTR_MIN_STACK_SIZE
	.align		4
.L_3:
        /*0018*/ 	.byte	0x04, 0x12
        /*001a*/ 	.short	(.L_5 - .L_4)
	.align		4
.L_4:
        /*001c*/ 	.word	index@(_Z15no_sort_knn_gpuiiiiiiiifiiPKfS0_PKiS2_PlS3_S3_Pfii)
        /*0020*/ 	.word	0x00000000
.L_5:


//--------------------- .nv.compat                --------------------------
	.section	.nv.compat,"",@"SHT_CUDA_COMPAT_INFO"
	.align	4
        /*0000*/ 	.byte	0x02, 0x09, 0x00, 0x00, 0x02, 0x02, 0x01, 0x00, 0x02, 0x05, 0x05, 0x00, 0x03, 0x07, 0x01, 0x01
        /*0010*/ 	.byte	0x02, 0x03, 0x00, 0x00, 0x02, 0x06, 0x01, 0x00, 0x04, 0x0b, 0x08, 0x00, 0x01, 0x00, 0x00, 0x00
        /*0020*/ 	.byte	0x00, 0x00, 0x00, 0x00


//--------------------- .nv.info._Z15no_sort_knn_gpuiiiiiiiifiiPKfS0_PKiS2_PlS3_S3_Pfii --------------------------
	.section	.nv.info._Z15no_sort_knn_gpuiiiiiiiifiiPKfS0_PKiS2_PlS3_S3_Pfii,"",@"SHT_CUDA_INFO"
	.sectionflags	@""
	.align	4


	//----- nvinfo : EIATTR_CUDA_API_VERSION
	.align		4
        /*0000*/ 	.byte	0x04, 0x37
        /*0002*/ 	.short	(.L_7 - .L_6)
.L_6:
        /*0004*/ 	.word	0x00000082


	//----- nvinfo : EIATTR_KPARAM_INFO
	.align		4
.L_7:
        /*0008*/ 	.byte	0x04, 0x17
        /*000a*/ 	.short	(.L_9 - .L_8)
.L_8:
        /*000c*/ 	.word	0x00000000
        /*0010*/ 	.short	0x0014
        /*0012*/ 	.short	0x0074
        /*0014*/ 	.byte	0x00, 0xf0, 0x11, 0x00


	//----- nvinfo : EIATTR_KPARAM_INFO
	.align		4
.L_9:
        /*0018*/ 	.byte	0x04, 0x17
        /*001a*/ 	.short	(.L_11 - .L_10)
.L_10:
        /*001c*/ 	.word	0x00000000
        /*0020*/ 	.short	0x0013
        /*0022*/ 	.short	0x0070
        /*0024*/ 	.byte	0x00, 0xf0, 0x11, 0x00


	//----- nvinfo : EIATTR_KPARAM_INFO
	.align		4
.L_11:
        /*0028*/ 	.byte	0x04, 0x17
        /*002a*/ 	.short	(.L_13 - .L_12)
.L_12:
        /*002c*/ 	.word	0x00000000
        /*0030*/ 	.short	0x0012
        /*0032*/ 	.short	0x0068
        /*0034*/ 	.byte	0x00, 0xf5, 0x21, 0x00


	//----- nvinfo : EIATTR_KPARAM_INFO
	.align		4
.L_13:
        /*0038*/ 	.byte	0x04, 0x17
        /*003a*/ 	.short	(.L_15 - .L_14)
.L_14:
        /*003c*/ 	.word	0x00000000
        /*0040*/ 	.short	0x0011
        /*0042*/ 	.short	0x0060
        /*0044*/ 	.byte	0x00, 0xf5, 0x21, 0x00


	//----- nvinfo : EIATTR_KPARAM_INFO
	.align		4
.L_15:
        /*0048*/ 	.byte	0x04, 0x17
        /*004a*/ 	.short	(.L_17 - .L_16)
.L_16:
        /*004c*/ 	.word	0x00000000
        /*0050*/ 	.short	0x0010
        /*0052*/ 	.short	0x0058
        /*0054*/ 	.byte	0x00, 0xf5, 0x21, 0x00


	//----- nvinfo : EIATTR_KPARAM_INFO
	.align		4
.L_17:
        /*0058*/ 	.byte	0x04, 0x17
        /*005a*/ 	.short	(.L_19 - .L_18)
.L_18:
        /*005c*/ 	.word	0x00000000
        /*0060*/ 	.short	0x000f
        /*0062*/ 	.short	0x0050
        /*0064*/ 	.byte	0x00, 0xf5, 0x21, 0x00


	//----- nvinfo : EIATTR_KPARAM_INFO
	.align		4
.L_19:
        /*0068*/ 	.byte	0x04, 0x17
        /*006a*/ 	.short	(.L_21 - .L_20)
.L_20:
        /*006c*/ 	.word	0x00000000
        /*0070*/ 	.short	0x000e
        /*0072*/ 	.short	0x0048
        /*0074*/ 	.byte	0x00, 0xf5, 0x21, 0x00


	//----- nvinfo : EIATTR_KPARAM_INFO
	.align		4
.L_21:
        /*0078*/ 	.byte	0x04, 0x17
        /*007a*/ 	.short	(.L_23 - .L_22)
.L_22:
        /*007c*/ 	.word	0x00000000
        /*0080*/ 	.short	0x000d
        /*0082*/ 	.short	0x0040
        /*0084*/ 	.byte	0x00, 0xf5, 0x21, 0x00


	//----- nvinfo : EIATTR_KPARAM_INFO
	.align		4
.L_23:
        /*0088*/ 	.byte	0x04, 0x17
        /*008a*/ 	.short	(.L_25 - .L_24)
.L_24:
        /*008c*/ 	.word	0x00000000
        /*0090*/ 	.short	0x000c
        /*0092*/ 	.short	0x0038
        /*0094*/ 	.byte	0x00, 0xf5, 0x21, 0x00


	//----- nvinfo : EIATTR_KPARAM_INFO
	.align		4
.L_25:
        /*0098*/ 	.byte	0x04, 0x17
        /*009a*/ 	.short	(.L_27 - .L_26)
.L_26:
        /*009c*/ 	.word	0x00000000
        /*00a0*/ 	.short	0x000b
        /*00a2*/ 	.short	0x0030
        /*00a4*/ 	.byte	0x00, 0xf5, 0x21, 0x00


	//----- nvinfo : EIATTR_KPARAM_INFO
	.align		4
.L_27:
        /*00a8*/ 	.byte	0x04, 0x17
        /*00aa*/ 	.short	(.L_29 - .L_28)
.L_28:
        /*00ac*/ 	.word	0x00000000
        /*00b0*/ 	.short	0x000a
        /*00b2*/ 	.short	0x0028
        /*00b4*/ 	.byte	0x00, 0xf0, 0x11, 0x00


	//----- nvinfo : EIATTR_KPARAM_INFO
	.align		4
.L_29:
        /*00b8*/ 	.byte	0x04, 0x17
        /*00ba*/ 	.short	(.L_31 - .L_30)
.L_30:
        /*00bc*/ 	.word	0x00000000
        /*00c0*/ 	.short	0x0009
        /*00c2*/ 	.short	0x0024
        /*00c4*/ 	.byte	0x00, 0xf0, 0x11, 0x00


	//----- nvinfo : EIATTR_KPARAM_INFO
	.align		4
.L_31:
        /*00c8*/ 	.byte	0x04, 0x17
        /*00ca*/ 	.short	(.L_33 - .L_32)
.L_32:
        /*00cc*/ 	.word	0x00000000
        /*00d0*/ 	.short	0x0008
        /*00d2*/ 	.short	0x0020
        /*00d4*/ 	.byte	0x00, 0xf0, 0x11, 0x00


	//----- nvinfo : EIATTR_KPARAM_INFO
	.align		4
.L_33:
        /*00d8*/ 	.byte	0x04, 0x17
        /*00da*/ 	.short	(.L_35 - .L_34)
.L_34:
        /*00dc*/ 	.word	0x00000000
        /*00e0*/ 	.short	0x0007
        /*00e2*/ 	.short	0x001c
        /*00e4*/ 	.byte	0x00, 0xf0, 0x11, 0x00


	//----- nvinfo : EIATTR_KPARAM_INFO
	.align		4
.L_35:
        /*00e8*/ 	.byte	0x04, 0x17
        /*00ea*/ 	.short	(.L_37 - .L_36)
.L_36:
        /*00ec*/ 	.word	0x00000000
        /*00f0*/ 	.short	0x0006
        /*00f2*/ 	.short	0x0018
        /*00f4*/ 	.byte	0x00, 0xf0, 0x11, 0x00


	//----- nvinfo : EIATTR_KPARAM_INFO
	.align		4
.L_37:
        /*00f8*/ 	.byte	0x04, 0x17
        /*00fa*/ 	.short	(.L_39 - .L_38)
.L_38:
        /*00fc*/ 	.word	0x00000000
        /*0100*/ 	.short	0x0005
        /*0102*/ 	.short	0x0014
        /*0104*/ 	.byte	0x00, 0xf0, 0x11, 0x00


	//----- nvinfo : EIATTR_KPARAM_INFO
	.align		4
.L_39:
        /*0108*/ 	.byte	0x04, 0x17
        /*010a*/ 	.short	(.L_41 - .L_40)
.L_40:
        /*010c*/ 	.word	0x00000000
        /*0110*/ 	.short	0x0004
        /*0112*/ 	.short	0x0010
        /*0114*/ 	.byte	0x00, 0xf0, 0x11, 0x00


	//----- nvinfo : EIATTR_KPARAM_INFO
	.align		4
.L_41:
        /*0118*/ 	.byte	0x04, 0x17
        /*011a*/ 	.short	(.L_43 - .L_42)
.L_42:
        /*011c*/ 	.word	0x00000000
        /*0120*/ 	.short	0x0003
        /*0122*/ 	.short	0x000c
        /*0124*/ 	.byte	0x00, 0xf0, 0x11, 0x00


	//----- nvinfo : EIATTR_KPARAM_INFO
	.align		4
.L_43:
        /*0128*/ 	.byte	0x04, 0x17
        /*012a*/ 	.short	(.L_45 - .L_44)
.L_44:
        /*012c*/ 	.word	0x00000000
        /*0130*/ 	.short	0x0002
        /*0132*/ 	.short	0x0008
        /*0134*/ 	.byte	0x00, 0xf0, 0x11, 0x00


	//----- nvinfo : EIATTR_KPARAM_INFO
	.align		4
.L_45:
        /*0138*/ 	.byte	0x04, 0x17
        /*013a*/ 	.short	(.L_47 - .L_46)
.L_46:
        /*013c*/ 	.word	0x00000000
        /*0140*/ 	.short	0x0001
        /*0142*/ 	.short	0x0004
        /*0144*/ 	.byte	0x00, 0xf0, 0x11, 0x00


	//----- nvinfo : EIATTR_KPARAM_INFO
	.align		4
.L_47:
        /*0148*/ 	.byte	0x04, 0x17
        /*014a*/ 	.short	(.L_49 - .L_48)
.L_48:
        /*014c*/ 	.word	0x00000000
        /*0150*/ 	.short	0x0000
        /*0152*/ 	.short	0x0000
        /*0154*/ 	.byte	0x00, 0xf0, 0x11, 0x00


	//----- nvinfo : EIATTR_SPARSE_MMA_MASK
	.align		4
.L_49:
        /*0158*/ 	.byte	0x03, 0x50
        /*015a*/ 	.short	0x0000


	//----- nvinfo : EIATTR_MAXREG_COUNT
	.align		4
        /*015c*/ 	.byte	0x03, 0x1b
        /*015e*/ 	.short	0x00ff


	//----- nvinfo : EIATTR_MERCURY_ISA_VERSION
	.align		4
        /*0160*/ 	.byte	0x03, 0x5f
        /*0162*/ 	.short	0x0101


	//----- nvinfo : EIATTR_VRC_CTA_INIT_COUNT
	.align		4
        /*0164*/ 	.byte	0x02, 0x4a
	.zero		1
	.zero		1


	//----- nvinfo : EIATTR_EXIT_INSTR_OFFSETS
	.align		4
        /*0168*/ 	.byte	0x04, 0x1c
        /*016a*/ 	.short	(.L_51 - .L_50)


	//   ....[0]....
.L_50:
        /*016c*/ 	.word	0x00000100


	//   ....[1]....
        /*0170*/ 	.word	0x000032a0


	//   ....[2]....
        /*0174*/ 	.word	0x000032d0


	//   ....[3]....
        /*0178*/ 	.word	0x00003ad0


	//----- nvinfo : EIATTR_CRS_STACK_SIZE
	.align		4
.L_51:
        /*017c*/ 	.byte	0x04, 0x1e
        /*017e*/ 	.short	(.L_53 - .L_52)
.L_52:
        /*0180*/ 	.word	0x00000000


	//----- nvinfo : EIATTR_CBANK_PARAM_SIZE
	.align		4
.L_53:
        /*0184*/ 	.byte	0x03, 0x19
        /*0186*/ 	.short	0x0078


	//----- nvinfo : EIATTR_PARAM_CBANK
	.align		4
        /*0188*/ 	.byte	0x04, 0x0a
        /*018a*/ 	.short	(.L_55 - .L_54)
	.align		4
.L_54:
        /*018c*/ 	.word	index@(.nv.constant0._Z15no_sort_knn_gpuiiiiiiiifiiPKfS0_PKiS2_PlS3_S3_Pfii)
        /*0190*/ 	.short	0x0380
        /*0192*/ 	.short	0x0078


	//----- nvinfo : EIATTR_SW_WAR
	.align		4
.L_55:
        /*0194*/ 	.byte	0x04, 0x36
        /*0196*/ 	.short	(.L_57 - .L_56)
.L_56:
        /*0198*/ 	.word	0x00000008
.L_57:


//--------------------- .nv.callgraph             --------------------------
	.section	.nv.callgraph,"",@"SHT_CUDA_CALLGRAPH"
	.align	4
	.sectionentsize	8
	.align		4
        /*0000*/ 	.word	0x00000000
	.align		4
        /*0004*/ 	.word	0xffffffff
	.align		4
        /*0008*/ 	.word	0x00000000
	.align		4
        /*000c*/ 	.word	0xfffffffe
	.align		4
        /*0010*/ 	.word	0x00000000
	.align		4
        /*0014*/ 	.word	0xfffffffd
	.align		4
        /*0018*/ 	.word	0x00000000
	.align		4
        /*001c*/ 	.word	0xfffffffc


//--------------------- .text._Z15no_sort_knn_gpuiiiiiiiifiiPKfS0_PKiS2_PlS3_S3_Pfii --------------------------
	.section	.text._Z15no_sort_knn_gpuiiiiiiiifiiPKfS0_PKiS2_PlS3_S3_Pfii,"ax",@progbits
	.align	128
        .global         _Z15no_sort_knn_gpuiiiiiiiifiiPKfS0_PKiS2_PlS3_S3_Pfii
        .type           _Z15no_sort_knn_gpuiiiiiiiifiiPKfS0_PKiS2_PlS3_S3_Pfii,@function
        .size           _Z15no_sort_knn_gpuiiiiiiiifiiPKfS0_PKiS2_PlS3_S3_Pfii,(.L_x_30 - _Z15no_sort_knn_gpuiiiiiiiifiiPKfS0_PKiS2_PlS3_S3_Pfii)
        .other          _Z15no_sort_knn_gpuiiiiiiiifiiPKfS0_PKiS2_PlS3_S3_Pfii,@"STO_CUDA_ENTRY STV_DEFAULT"
_Z15no_sort_knn_gpuiiiiiiiifiiPKfS0_PKiS2_PlS3_S3_Pfii:
.text._Z15no_sort_knn_gpuiiiiiiiifiiPKfS0_PKiS2_PlS3_S3_Pfii:
[----:B------:R-:W-:Y:S01]  /*0000*/  LDC R1, c[0x0][0x37c] ;  /* 0x0000df00ff017b82 */ /* 0x000fe20000000800 */
[----:B------:R-:W0:Y:S07]  /*0010*/  S2R R0, SR_TID.X ;  /* 0x0000000000007919 */ /* 0x000e2e0000002100 */
[----:B------:R-:W1:Y:S01]  /*0020*/  S2UR UR25, SR_CTAID.X ;  /* 0x00000000001979c3 */ /* 0x000e620000002500 */
[----:B------:R-:W0:Y:S01]  /*0030*/  LDCU.64 UR16, c[0x0][0x388] ;  /* 0x00007100ff1077ac */ /* 0x000e220008000a00 */
[----:B------:R-:W2:Y:S01]  /*0040*/  LDCU UR5, c[0x0][0x384] ;  /* 0x00007080ff0577ac */ /* 0x000ea20008000800 */
[----:B------:R-:W3:Y:S01]  /*0050*/  LDCU.64 UR6, c[0x0][0x3f0] ;  /* 0x00007e00ff0677ac */ /* 0x000ee20008000a00 */
[----:B------:R-:W4:Y:S01]  /*0060*/  LDCU.128 UR8, c[0x0][0x3b0] ;  /* 0x00007600ff0877ac */ /* 0x000f220008000c00 */
[----:B------:R-:W0:Y:S01]  /*0070*/  LDCU UR28, c[0x0][0x360] ;  /* 0x00006c00ff1c77ac */ /* 0x000e220008000800 */
[----:B-1----:R-:W-:-:S04]  /*0080*/  UIMAD UR4, UR25, 0x3, URZ ;  /* 0x00000003190478a4 */ /* 0x002fc8000f8e02ff */
[----:B--2---:R-:W-:Y:S02]  /*0090*/  UIMAD UR5, UR4, UR5, URZ ;  /* 0x00000005040572a4 */ /* 0x004fe4000f8e02ff */
[----:B---3--:R-:W-:Y:S01]  /*00a0*/  UIMAD UR4, UR4, UR6, URZ ;  /* 0x00000006040472a4 */ /* 0x008fe2000f8e02ff */
[----:B0-----:R-:W-:Y:S01]  /*00b0*/  ISETP.GE.AND P0, PT, R0, UR17, PT ;  /* 0x0000001100007c0c */ /* 0x001fe2000bf06270 */
[----:B------:R-:W-:Y:S02]  /*00c0*/  UIMAD UR5, UR5, UR16, URZ ;  /* 0x00000010050572a4 */ /* 0x000fe4000f8e02ff */
[----:B------:R-:W-:Y:S02]  /*00d0*/  UIMAD UR4, UR4, UR7, URZ ;  /* 0x00000007040472a4 */ /* 0x000fe4000f8e02ff */
[----:B----4-:R-:W-:Y:S02]  /*00e0*/  UIMAD.WIDE UR6, UR5, 0x4, UR8 ;  /* 0x00000004050678a5 */ /* 0x010fe4000f8e0208 */
[----:B------:R-:W-:-:S06]  /*00f0*/  UIMAD.WIDE UR12, UR4, 0x4, UR10 ;  /* 0x00000004040c78a5 */ /* 0x000fcc000f8e020a */
[----:B------:R-:W-:Y:S06]  /*0100*/  @P0 EXIT ;  /* 0x000000000000094d */ /* 0x000fec0003800000 */
[----:B------:R-:W0:Y:S01]  /*0110*/  LDCU.64 UR14, c[0x0][0x390] ;  /* 0x00007200ff0e77ac */ /* 0x000e220008000a00 */
[----:B------:R-:W1:Y:S01]  /*0120*/  LDCU UR24, c[0x0][0x398] ;  /* 0x00007300ff1877ac */ /* 0x000e620008000800 */
[----:B------:R-:W2:Y:S01]  /*0130*/  LDCU.128 UR8, c[0x0][0x3d0] ;  /* 0x00007a00ff0877ac */ /* 0x000ea20008000c00 */
[----:B------:R-:W3:Y:S01]  /*0140*/  LDCU.128 UR20, c[0x0][0x3e0] ;  /* 0x00007c00ff1477ac */ /* 0x000ee20008000c00 */
[----:B------:R-:W4:Y:S01]  /*0150*/  LDCU.64 UR18, c[0x0][0x3c0] ;  /* 0x00007800ff1277ac */ /* 0x000f220008000a00 */
[----:B0-----:R-:W-:Y:S02]  /*0160*/  UIMAD UR4, UR15, UR14, URZ ;  /* 0x0000000e0f0472a4 */ /* 0x001fe4000f8e02ff */
[----:B------:R-:W-:Y:S02]  /*0170*/  UIMAD UR5, UR25, UR17, URZ ;  /* 0x00000011190572a4 */ /* 0x000fe4000f8e02ff */
[----:B------:R-:W-:Y:S02]  /*0180*/  UISETP.GE.AND UP0, UPT, UR4, 0x1, UPT ;  /* 0x000000010400788c */ /* 0x000fe4000bf06270 */
[----:B-1----:R-:W-:-:S02]  /*0190*/  UIMAD UR16, UR5, UR24, URZ ;  /* 0x00000018051072a4 */ /* 0x002fc4000f8e02ff */
[----:B------:R-:W-:Y:S02]  /*01a0*/  USHF.L.U32 UR5, UR5, 0x1, URZ ;  /* 0x0000000105057899 */ /* 0x000fe400080006ff */
[----:B--2---:R-:W-:Y:S02]  /*01b0*/  UIMAD.WIDE UR8, UR16, 0x8, UR8 ;  /* 0x00000008100878a5 */ /* 0x004fe4000f8e0208 */
[----:B------:R-:W-:Y:S02]  /*01c0*/  UIMAD.WIDE UR10, UR16, 0x8, UR10 ;  /* 0x00000008100a78a5 */ /* 0x000fe4000f8e020a */
[----:B---3--:R-:W-:Y:S01]  /*01d0*/  UIMAD.WIDE UR14, UR16, 0x8, UR20 ;  /* 0x00000008100e78a5 */ /* 0x008fe2000f8e0214 */
[----:B------:R-:W0:Y:S01]  /*01e0*/  LDCU.64 UR26, c[0x0][0x358] ;  /* 0x00006b00ff1a77ac */ /* 0x000e220008000a00 */
[----:B------:R-:W-:Y:S02]  /*01f0*/  UIMAD.WIDE UR16, UR16, 0x4, UR22 ;  /* 0x00000004101078a5 */ /* 0x000fe4000f8e0216 */
[----:B----4-:R-:W-:Y:S01]  /*0200*/  UIMAD.WIDE UR18, UR5, 0x4, UR18 ;  /* 0x00000004051278a5 */ /* 0x010fe2000f8e0212 */
[----:B------:R-:W-:Y:S11]  /*0210*/  BRA.U !UP0, `(.L_x_0) ;  /* 0x0000003108247547 */ /* 0x000ff6000b800000 */
[----:B------:R-:W1:Y:S02]  /*0220*/  LDC R10, c[0x0][0x3a0] ;  /* 0x0000e800ff0a7b82 */ /* 0x000e640000000800 */
[----:B-1----:R-:W-:-:S07]  /*0230*/  FMUL R10, R10, R10 ;  /* 0x0000000a0a0a7220 */ /* 0x002fce0000400000 */
.L_x_21:
[----:B01234-:R-:W-:Y:S01]  /*0240*/  IMAD.SHL.U32 R4, R0, 0x2, RZ ;  /* 0x0000000200047824 */ /* 0x01ffe200078e00ff */
[----:B------:R-:W1:Y:S01]  /*0250*/  LDCU UR4, c[0x0][0x388] ;  /* 0x00007100ff0477ac */ /* 0x000e620008000800 */
[----:B------:R-:W-:-:S04]  /*0260*/  IMAD.MOV.U32 R5, RZ, RZ, 0x4 ;  /* 0x00000004ff057424 */ /* 0x000fc800078e00ff */
[----:B------:R-:W-:-:S05]  /*0270*/  IMAD.WIDE.U32 R4, R4, R5, UR18 ;  /* 0x0000001204047e25 */ /* 0x000fca000f8e0005 */
[----:B0-----:R-:W1:Y:S04]  /*0280*/  LDG.E R2, desc[UR26][R4.64] ;  /* 0x0000001a04027981 */ /* 0x001e68000c1e1900 */
[----:B------:R-:W1:Y:S01]  /*0290*/  LDG.E R3, desc[UR26][R4.64+0x4] ;  /* 0x0000041a04037981 */ /* 0x000e62000c1e1900 */
[----:B------:R-:W-:Y:S02]  /*02a0*/  HFMA2 R7, -RZ, RZ, 0, 2.384185791015625e-07 ;  /* 0x00000004ff077431 */ /* 0x000fe400000001ff */
[----:B-1----:R-:W-:-:S04]  /*02b0*/  IMAD R6, R2, UR4, R3 ;  /* 0x0000000402067c24 */ /* 0x002fc8000f8e0203 */
[----:B------:R-:W-:-:S04]  /*02c0*/  IMAD R6, R6, 0x3, RZ ;  /* 0x0000000306067824 */ /* 0x000fc800078e02ff */
[----:B------:R-:W-:-:S05]  /*02d0*/  IMAD.WIDE R6, R6, R7, UR6 ;  /* 0x0000000606067e25 */ /* 0x000fca000f8e0207 */
[----:B------:R-:W2:Y:S04]  /*02e0*/  LDG.E R17, desc[UR26][R6.64+0x4] ;  /* 0x0000041a06117981 */ /* 0x000ea8000c1e1900 */
[----:B------:R-:W3:Y:S04]  /*02f0*/  LDG.E R18, desc[UR26][R6.64] ;  /* 0x0000001a06127981 */ /* 0x000ee8000c1e1900 */
[----:B------:R-:W4:Y:S01]  /*0300*/  LDG.E R19, desc[UR26][R6.64+0x8] ;  /* 0x0000081a06137981 */ /* 0x000f22000c1e1900 */
[----:B------:R-:W-:Y:S01]  /*0310*/  UMOV UR4, 0xd9d7bdbb ;  /* 0xd9d7bdbb00047882 */ /* 0x000fe20000000000 */
[----:B------:R-:W-:Y:S01]  /*0320*/  UMOV UR5, 0x3ddb7cdf ;  /* 0x3ddb7cdf00057882 */ /* 0x000fe20000000000 */
[----:B------:R-:W-:Y:S01]  /*0330*/  BSSY.RECONVERGENT B0, `(.L_x_1) ;  /* 0x00002f2000007945 */ /* 0x000fe20003800200 */
[----:B--2---:R-:W-:-:S04]  /*0340*/  FMUL R9, R17, R17 ;  /* 0x0000001111097220 */ /* 0x004fc80000400000 */
[----:B---3--:R-:W-:-:S04]  /*0350*/  FFMA R8, R18, R18, R9 ;  /* 0x0000001212087223 */ /* 0x008fc80000000009 */
[----:B----4-:R-:W-:-:S06]  /*0360*/  FFMA R4, R19, R19, R8 ;  /* 0x0000001313047223 */ /* 0x010fcc0000000008 */
[----:B------:R-:W0:Y:S02]  /*0370*/  F2F.F64.F32 R4, R4 ;  /* 0x0000000400047310 */ /* 0x000e240000201800 */
[----:B0-----:R-:W-:-:S14]  /*0380*/  DSETP.GTU.AND P0, PT, R4, UR4, PT ;  /* 0x0000000404007e2a */ /* 0x001fdc000bf0c000 */
[----:B------:R-:W-:Y:S05]  /*0390*/  @!P0 BRA `(.L_x_2) ;  /* 0x0000002c00ac8947 */ /* 0x000fea0003800000 */
[----:B------:R-:W0:Y:S01]  /*03a0*/  LDC R9, c[0x0][0x3a4] ;  /* 0x0000e900ff097b82 */ /* 0x000e220000000800 */
[----:B------:R-:W-:Y:S01]  /*03b0*/  IABS R25, R2 ;  /* 0x0000000200197213 */ /* 0x000fe20000000000 */
[----:B------:R-:W1:Y:S01]  /*03c0*/  LDCU.64 UR4, c[0x0][0x390] ;  /* 0x00007200ff0477ac */ /* 0x000e620008000a00 */
[----:B------:R-:W-:-:S05]  /*03d0*/  IMAD.MOV.U32 R26, RZ, RZ, 0x7149f2ca ;  /* 0x7149f2caff1a7424 */ /* 0x000fca00078e00ff */
[----:B------:R-:W2:Y:S01]  /*03e0*/  LDC R8, c[0x0][0x3a8] ;  /* 0x0000ea00ff087b82 */ /* 0x000ea20000000800 */
[----:B-1----:R-:W-:Y:S02]  /*03f0*/  UIMAD UR20, UR5, UR4, URZ ;  /* 0x00000004051472a4 */ /* 0x002fe4000f8e02ff */
[----:B------:R-:W-:Y:S01]  /*0400*/  ULEA.HI UR5, UR5, UR5, URZ, 0x1 ;  /* 0x0000000505057291 */ /* 0x000fe2000f8f08ff */
[-C--:B0-----:R-:W-:Y:S01]  /*0410*/  IABS R20, R9.reuse ;  /* 0x0000000900147213 */ /* 0x081fe20000000000 */
[----:B------:R-:W-:Y:S01]  /*0420*/  UISETP.NE.AND UP0, UPT, UR20, 0x1, UPT ;  /* 0x000000011400788c */ /* 0x000fe2000bf05270 */
[----:B------:R-:W-:Y:S01]  /*0430*/  LOP3.LUT R2, R2, R9, RZ, 0x3c, !PT ;  /* 0x0000000902027212 */ /* 0x000fe200078e3cff */
[----:B------:R-:W-:Y:S01]  /*0440*/  ULEA.HI UR4, UR4, UR4, URZ, 0x1 ;  /* 0x0000000404047291 */ /* 0x000fe2000f8f08ff */
[----:B------:R-:W0:Y:S01]  /*0450*/  I2F.RP R21, R20 ;  /* 0x0000001400157306 */ /* 0x000e220000209400 */
[----:B------:R-:W-:Y:S01]  /*0460*/  USHF.R.S32.HI UR5, URZ, 0x1, UR5 ;  /* 0x00000001ff057899 */ /* 0x000fe20008011405 */
[----:B------:R-:W-:Y:S01]  /*0470*/  ISETP.GE.AND P1, PT, R2, RZ, PT ;  /* 0x000000ff0200720c */ /* 0x000fe20003f26270 */
[----:B------:R-:W-:Y:S01]  /*0480*/  USHF.R.S32.HI UR4, URZ, 0x1, UR4 ;  /* 0x00000001ff047899 */ /* 0x000fe20008011404 */
[----:B--2---:R-:W-:-:S04]  /*0490*/  IABS R24, R8 ;  /* 0x0000000800187213 */ /* 0x004fc80000000000 */
[----:B------:R-:W1:Y:S08]  /*04a0*/  I2F.RP R22, R24 ;  /* 0x0000001800167306 */ /* 0x000e700000209400 */
[----:B0-----:R-:W0:Y:S08]  /*04b0*/  MUFU.RCP R21, R21 ;  /* 0x0000001500157308 */ /* 0x001e300000001000 */
[----:B-1----:R-:W1:Y:S01]  /*04c0*/  MUFU.RCP R22, R22 ;  /* 0x0000001600167308 */ /* 0x002e620000001000 */
[----:B0-----:R-:W-:-:S07]  /*04d0*/  VIADD R6, R21, 0xffffffe ;  /* 0x0ffffffe15067836 */ /* 0x001fce0000000000 */
[----:B------:R0:W2:Y:S01]  /*04e0*/  F2I.FTZ.U32.TRUNC.NTZ R7, R6 ;  /* 0x0000000600077305 */ /* 0x0000a2000021f000 */
[----:B-1----:R-:W-:Y:S01]  /*04f0*/  VIADD R4, R22, 0xffffffe ;  /* 0x0ffffffe16047836 */ /* 0x002fe20000000000 */
[----:B------:R-:W-:Y:S02]  /*0500*/  IABS R22, R3 ;  /* 0x0000000300167213 */ /* 0x000fe40000000000 */
[----:B------:R-:W-:-:S04]  /*0510*/  LOP3.LUT R3, R3, R8, RZ, 0x3c, !PT ;  /* 0x0000000803037212 */ /* 0x000fc800078e3cff */
[----:B------:R1:W3:Y:S01]  /*0520*/  F2I.FTZ.U32.TRUNC.NTZ R5, R4 ;  /* 0x0000000400057305 */ /* 0x0002e2000021f000 */
[----:B0-----:R-:W-:Y:S01]  /*0530*/  IMAD.MOV.U32 R6, RZ, RZ, RZ ;  /* 0x000000ffff067224 */ /* 0x001fe200078e00ff */
[----:B------:R-:W-:Y:S02]  /*0540*/  ISETP.GE.AND P5, PT, R3, RZ, PT ;  /* 0x000000ff0300720c */ /* 0x000fe40003fa6270 */
[----:B------:R-:W-:Y:S02]  /*0550*/  CS2R R2, SRZ ;  /* 0x0000000000027805 */ /* 0x000fe4000001ff00 */
[----:B--2---:R-:W-:Y:S01]  /*0560*/  IADD3 R23, PT, PT, RZ, -R7, RZ ;  /* 0x80000007ff177210 */ /* 0x004fe20007ffe0ff */
[----:B-1----:R-:W-:-:S04]  /*0570*/  IMAD.MOV.U32 R4, RZ, RZ, RZ ;  /* 0x000000ffff047224 */ /* 0x002fc800078e00ff */
[----:B------:R-:W-:Y:S02]  /*0580*/  IMAD R23, R23, R20, RZ ;  /* 0x0000001417177224 */ /* 0x000fe400078e02ff */
[----:B---3--:R-:W-:Y:S02]  /*0590*/  IMAD.MOV R27, RZ, RZ, -R5 ;  /* 0x000000ffff1b7224 */ /* 0x008fe400078e0a05 */
[----:B------:R-:W-:Y:S01]  /*05a0*/  IMAD.HI.U32 R6, R7, R23, R6 ;  /* 0x0000001707067227 */ /* 0x000fe200078e0006 */
[----:B------:R-:W-:-:S03]  /*05b0*/  MOV R7, R25 ;  /* 0x0000001900077202 */ /* 0x000fc60000000f00 */
[----:B------:R-:W-:Y:S01]  /*05c0*/  IMAD R21, R27, R24, RZ ;  /* 0x000000181b157224 */ /* 0x000fe200078e02ff */
[----:B------:R-:W-:Y:S01]  /*05d0*/  MOV R27, 0x7149f2ca ;  /* 0x7149f2ca001b7802 */ /* 0x000fe20000000f00 */
[----:B------:R-:W-:-:S04]  /*05e0*/  IMAD.HI.U32 R6, R6, R7, RZ ;  /* 0x0000000706067227 */ /* 0x000fc800078e00ff */
[----:B------:R-:W-:Y:S01]  /*05f0*/  IMAD.HI.U32 R4, R5, R21, R4 ;  /* 0x0000001505047227 */ /* 0x000fe200078e0004 */
[----:B------:R-:W-:-:S03]  /*0600*/  IADD3 R5, PT, PT, -R6, RZ, RZ ;  /* 0x000000ff06057210 */ /* 0x000fc60007ffe1ff */
[----:B------:R-:W-:Y:S02]  /*0610*/  IMAD.MOV.U32 R21, RZ, RZ, R22 ;  /* 0x000000ffff157224 */ /* 0x000fe400078e0016 */
[----:B------:R-:W-:Y:S02]  /*0620*/  IMAD R5, R20, R5, R7 ;  /* 0x0000000514057224 */ /* 0x000fe400078e0207 */
[----:B------:R-:W-:-:S03]  /*0630*/  IMAD.HI.U32 R4, R4, R21, RZ ;  /* 0x0000001504047227 */ /* 0x000fc600078e00ff */
[----:B------:R-:W-:Y:S01]  /*0640*/  ISETP.GT.U32.AND P3, PT, R20, R5, PT ;  /* 0x000000051400720c */ /* 0x000fe20003f64070 */
[----:B------:R-:W-:Y:S02]  /*0650*/  IMAD.MOV R22, RZ, RZ, -R4 ;  /* 0x000000ffff167224 */ /* 0x000fe400078e0a04 */
[----:B------:R-:W-:Y:S02]  /*0660*/  IMAD.MOV.U32 R25, RZ, RZ, 0x7149f2ca ;  /* 0x7149f2caff197424 */ /* 0x000fe400078e00ff */
[----:B------:R-:W-:-:S05]  /*0670*/  IMAD R7, R24, R22, R21 ;  /* 0x0000001618077224 */ /* 0x000fca00078e0215 */
[----:B------:R-:W-:-:S03]  /*0680*/  ISETP.GT.U32.AND P4, PT, R24, R7, PT ;  /* 0x000000071800720c */ /* 0x000fc60003f84070 */
[----:B------:R-:W-:Y:S02]  /*0690*/  @!P3 IMAD.IADD R5, R5, 0x1, -R20 ;  /* 0x000000010505b824 */ /* 0x000fe400078e0a14 */
[----:B------:R-:W-:Y:S01]  /*06a0*/  @!P3 VIADD R6, R6, 0x1 ;  /* 0x000000010606b836 */ /* 0x000fe20000000000 */
[----:B------:R-:W-:Y:S02]  /*06b0*/  ISETP.NE.AND P3, PT, R9, RZ, PT ;  /* 0x000000ff0900720c */ /* 0x000fe40003f65270 */
[----:B------:R-:W-:Y:S02]  /*06c0*/  ISETP.GE.U32.AND P2, PT, R5, R20, PT ;  /* 0x000000140500720c */ /* 0x000fe40003f46070 */
[----:B------:R-:W-:-:S03]  /*06d0*/  MOV R20, RZ ;  /* 0x000000ff00147202 */ /* 0x000fc60000000f00 */
[----:B------:R-:W-:Y:S01]  /*06e0*/  @!P4 IADD3 R7, PT, PT, R7, -R24, RZ ;  /* 0x800000180707c210 */ /* 0x000fe20007ffe0ff */
[----:B------:R-:W-:-:S03]  /*06f0*/  @!P4 VIADD R4, R4, 0x1 ;  /* 0x000000010404c836 */ /* 0x000fc60000000000 */
[----:B------:R-:W-:-:S04]  /*0700*/  ISETP.GE.U32.AND P0, PT, R7, R24, PT ;  /* 0x000000180700720c */ /* 0x000fc80003f06070 */
[----:B------:R-:W-:Y:S02]  /*0710*/  @P2 IADD3 R6, PT, PT, R6, 0x1, RZ ;  /* 0x0000000106062810 */ /* 0x000fe40007ffe0ff */
[----:B------:R-:W-:-:S03]  /*0720*/  ISETP.NE.AND P2, PT, R8, RZ, PT ;  /* 0x000000ff0800720c */ /* 0x000fc60003f45270 */
[----:B------:R-:W-:Y:S01]  /*0730*/  IMAD.MOV.U32 R21, RZ, RZ, R6 ;  /* 0x000000ffff157224 */ /* 0x000fe200078e0006 */
[----:B------:R-:W-:-:S03]  /*0740*/  CS2R R6, SRZ ;  /* 0x0000000000067805 */ /* 0x000fc6000001ff00 */
[----:B------:R-:W-:Y:S02]  /*0750*/  @P0 VIADD R4, R4, 0x1 ;  /* 0x0000000104040836 */ /* 0x000fe40000000000 */
[----:B------:R-:W-:Y:S01]  /*0760*/  @!P1 IMAD.MOV R21, RZ, RZ, -R21 ;  /* 0x000000ffff159224 */ /* 0x000fe200078e0a15 */
[----:B------:R-:W-:Y:S02]  /*0770*/  @!P3 LOP3.LUT R21, RZ, R9, RZ, 0x33, !PT ;  /* 0x00000009ff15b212 */ /* 0x000fe400078e33ff */
[----:B------:R-:W-:Y:S02]  /*0780*/  MOV R22, R4 ;  /* 0x0000000400167202 */ /* 0x000fe40000000f00 */
[----:B------:R-:W-:Y:S01]  /*0790*/  CS2R R4, SRZ ;  /* 0x0000000000047805 */ /* 0x000fe2000001ff00 */
[----:B------:R-:W-:Y:S02]  /*07a0*/  VIADD R21, R21, -UR4 ;  /* 0x8000000415157c36 */ /* 0x000fe40008000000 */
[----:B------:R-:W-:Y:S01]  /*07b0*/  @!P5 IMAD.MOV R22, RZ, RZ, -R22 ;  /* 0x000000ffff16d224 */ /* 0x000fe200078e0a16 */
[----:B------:R-:W-:-:S02]  /*07c0*/  @!P2 LOP3.LUT R22, RZ, R8, RZ, 0x33, !PT ;  /* 0x00000008ff16a212 */ /* 0x000fc400078e33ff */
[----:B------:R-:W-:-:S03]  /*07d0*/  CS2R R8, SRZ ;  /* 0x0000000000087805 */ /* 0x000fc6000001ff00 */
[----:B------:R-:W-:Y:S01]  /*07e0*/  VIADD R22, R22, -UR5 ;  /* 0x8000000516167c36 */ /* 0x000fe20008000000 */
[----:B------:R-:W-:Y:S06]  /*07f0*/  BRA.U !UP0, `(.L_x_3) ;  /* 0x0000001108e07547 */ /* 0x000fec000b800000 */
[----:B------:R-:W0:Y:S01]  /*0800*/  LDC R2, c[0x0][0x394] ;  /* 0x0000e500ff027b82 */ /* 0x000e220000000800 */
[----:B------:R-:W1:Y:S01]  /*0810*/  LDCU.64 UR4, c[0x0][0x3c8] ;  /* 0x00007900ff0477ac */ /* 0x000e620008000a00 */
[----:B------:R-:W-:Y:S02]  /*0820*/  IMAD.MOV.U32 R36, RZ, RZ, RZ ;  /* 0x000000ffff247224 */ /* 0x000fe400078e00ff */
[----:B------:R-:W-:Y:S01]  /*0830*/  HFMA2 R20, -RZ, RZ, 0, 0 ;  /* 0x00000000ff147431 */ /* 0x000fe200000001ff */
[----:B------:R-:W-:Y:S01]  /*0840*/  MOV R27, 0x7149f2ca ;  /* 0x7149f2ca001b7802 */ /* 0x000fe20000000f00 */
[----:B------:R-:W-:Y:S01]  /*0850*/  ULOP3.LUT UR20, UR20, 0x7ffffffe, URZ, 0xc0, !UPT ;  /* 0x7ffffffe14147892 */ /* 0x000fe2000f8ec0ff */
[----:B------:R-:W-:Y:S02]  /*0860*/  CS2R R12, SRZ ;  /* 0x00000000000c7805 */ /* 0x000fe4000001ff00 */
[----:B------:R-:W-:Y:S01]  /*0870*/  CS2R R14, SRZ ;  /* 0x00000000000e7805 */ /* 0x000fe2000001ff00 */
[----:B------:R-:W-:Y:S01]  /*0880*/  IMAD.MOV.U32 R16, RZ, RZ, RZ ;  /* 0x000000ffff107224 */ /* 0x000fe200078e00ff */
[----:B------:R-:W-:Y:S01]  /*0890*/  UIADD3 UR20, UPT, UPT, -UR20, URZ, URZ ;  /* 0x000000ff14147290 */ /* 0x000fe2000fffe1ff */
[----:B------:R-:W-:-:S05]  /*08a0*/  IMAD.MOV.U32 R11, RZ, RZ, RZ ;  /* 0x000000ffff0b7224 */ /* 0x000fca00078e00ff */
[----:B------:R-:W-:Y:S01]  /*08b0*/  IMAD.U32 R34, RZ, RZ, UR20 ;  /* 0x00000014ff227e24 */ /* 0x000fe2000f8e00ff */
[----:B-1----:R-:W-:-:S04]  /*08c0*/  UIADD3 UR4, UP0, UPT, UR4, 0x4, URZ ;  /* 0x0000000404047890 */ /* 0x002fc8000ff1e0ff */
[----:B------:R-:W-:Y:S01]  /*08d0*/  UIADD3.X UR5, UPT, UPT, URZ, UR5, URZ, UP0, !UPT ;  /* 0x00000005ff057290 */ /* 0x000fe200087fe4ff */
[----:B0-----:R-:W-:-:S04]  /*08e0*/  IABS R35, R2 ;  /* 0x0000000200237213 */ /* 0x001fc80000000000 */
[----:B------:R-:W0:Y:S08]  /*08f0*/  I2F.RP R2, R35 ;  /* 0x0000002300027306 */ /* 0x000e300000209400 */
[----:B0-----:R-:W0:Y:S02]  /*0900*/  MUFU.RCP R2, R2 ;  /* 0x0000000200027308 */ /* 0x001e240000001000 */
[----:B0-----:R-:W-:Y:S01]  /*0910*/  IADD3 R37, PT, PT, R2, 0xffffffe, RZ ;  /* 0x0ffffffe02257810 */ /* 0x001fe20007ffe0ff */
[----:B------:R-:W-:-:S05]  /*0920*/  IMAD.U32 R2, RZ, RZ, UR4 ;  /* 0x00000004ff027e24 */ /* 0x000fca000f8e00ff */
[----:B------:R-:W0:Y:S02]  /*0930*/  F2I.FTZ.U32.TRUNC.NTZ R37, R37 ;  /* 0x0000002500257305 */ /* 0x000e24000021f000 */
[----:B0-----:R-:W-:-:S04]  /*0940*/  IMAD.MOV R4, RZ, RZ, -R37 ;  /* 0x000000ffff047224 */ /* 0x001fc800078e0a25 */
[----:B------:R-:W-:-:S04]  /*0950*/  IMAD R3, R4, R35, RZ ;  /* 0x0000002304037224 */ /* 0x000fc800078e02ff */
[----:B------:R-:W-:Y:S01]  /*0960*/  IMAD.HI.U32 R36, R37, R3, R36 ;  /* 0x0000000325247227 */ /* 0x000fe200078e0024 */
[----:B------:R-:W-:-:S07]  /*0970*/  MOV R3, UR5 ;  /* 0x0000000500037c02 */ /* 0x000fce0008000f00 */
.L_x_8:
[----:B------:R-:W2:Y:S01]  /*0980*/  LDG.E R8, desc[UR26][R2.64+-0x4] ;  /* 0xfffffc1a02087981 */ /* 0x000ea2000c1e1900 */
[----:B------:R-:W0:Y:S01]  /*0990*/  LDC R33, c[0x0][0x394] ;  /* 0x0000e500ff217b82 */ /* 0x000e220000000800 */
[----:B------:R-:W-:Y:S01]  /*09a0*/  IADD3 R34, PT, PT, R34, 0x2, RZ ;  /* 0x0000000222227810 */ /* 0x000fe20007ffe0ff */
[----:B------:R-:W-:Y:S01]  /*09b0*/  BSSY.RECONVERGENT B1, `(.L_x_4) ;  /* 0x000007f000017945 */ /* 0x000fe20003800200 */
[----:B------:R-:W-:Y:S01]  /*09c0*/  IMAD.MOV.U32 R23, RZ, RZ, R12 ;  /* 0x000000ffff177224 */ /* 0x000fe200078e000c */
[----:B------:R-:W-:Y:S01]  /*09d0*/  MOV R32, R16 ;  /* 0x0000001000207202 */ /* 0x000fe20000000f00 */
[----:B------:R-:W-:Y:S01]  /*09e0*/  IMAD.MOV.U32 R24, RZ, RZ, R14 ;  /* 0x000000ffff187224 */ /* 0x000fe200078e000e */
[----:B------:R-:W-:Y:S01]  /*09f0*/  MOV R29, R11 ;  /* 0x0000000b001d7202 */ /* 0x000fe20000000f00 */
[----:B------:R-:W-:Y:S02]  /*0a00*/  IMAD.MOV.U32 R31, RZ, RZ, R15 ;  /* 0x000000ffff1f7224 */ /* 0x000fe400078e000f */
[----:B------:R-:W-:-:S02]  /*0a10*/  IMAD.MOV.U32 R30, RZ, RZ, R13 ;  /* 0x000000ffff1e7224 */ /* 0x000fc400078e000d */
[----:B------:R-:W-:Y:S02]  /*0a20*/  IMAD.MOV.U32 R28, RZ, RZ, R25 ;  /* 0x000000ffff1c7224 */ /* 0x000fe400078e0019 */
[----:B------:R-:W-:Y:S01]  /*0a30*/  IMAD.MOV.U32 R9, RZ, RZ, R26 ;  /* 0x000000ffff097224 */ /* 0x000fe200078e001a */
[----:B0-----:R-:W-:Y:S02]  /*0a40*/  IABS R7, R33 ;  /* 0x0000002100077213 */ /* 0x001fe40000000000 */
[----:B--2---:R-:W-:-:S05]  /*0a50*/  IABS R5, R8 ;  /* 0x0000000800057213 */ /* 0x004fca0000000000 */
[----:B------:R-:W-:-:S04]  /*0a60*/  IMAD.HI.U32 R36, R36, R5, RZ ;  /* 0x0000000524247227 */ /* 0x000fc800078e00ff */
[----:B------:R-:W-:-:S04]  /*0a70*/  IMAD.MOV R4, RZ, RZ, -R36 ;  /* 0x000000ffff047224 */ /* 0x000fc800078e0a24 */
[----:B------:R-:W-:-:S05]  /*0a80*/  IMAD R4, R7, R4, R5 ;  /* 0x0000000407047224 */ /* 0x000fca00078e0205 */
[----:B------:R-:W-:-:S13]  /*0a90*/  ISETP.GT.U32.AND P1, PT, R35, R4, PT ;  /* 0x000000042300720c */ /* 0x000fda0003f24070 */
[----:B------:R-:W-:Y:S01]  /*0aa0*/  @!P1 IMAD.IADD R4, R4, 0x1, -R7 ;  /* 0x0000000104049824 */ /* 0x000fe200078e0a07 */
[----:B------:R-:W-:Y:S02]  /*0ab0*/  @!P1 IADD3 R36, PT, PT, R36, 0x1, RZ ;  /* 0x0000000124249810 */ /* 0x000fe40007ffe0ff */
[----:B------:R-:W-:Y:S02]  /*0ac0*/  ISETP.NE.AND P1, PT, R33, RZ, PT ;  /* 0x000000ff2100720c */ /* 0x000fe40003f25270 */
[----:B------:R-:W-:Y:S02]  /*0ad0*/  ISETP.GE.U32.AND P0, PT, R4, R35, PT ;  /* 0x000000230400720c */ /* 0x000fe40003f06070 */
[-C--:B------:R-:W-:Y:S02]  /*0ae0*/  LOP3.LUT R4, R8, R33.reuse, RZ, 0x3c, !PT ;  /* 0x0000002108047212 */ /* 0x080fe400078e3cff */
[----:B------:R-:W-:Y:S02]  /*0af0*/  LOP3.LUT R7, RZ, R33, RZ, 0x33, !PT ;  /* 0x00000021ff077212 */ /* 0x000fe400078e33ff */
[----:B------:R-:W-:-:S02]  /*0b00*/  ISETP.GE.AND P2, PT, R4, RZ, PT ;  /* 0x000000ff0400720c */ /* 0x000fc40003f46270 */
[----:B------:R-:W0:Y:S05]  /*0b10*/  LDC.64 R4, c[0x0][0x3f0] ;  /* 0x0000fc00ff047b82 */ /* 0x000e2a0000000a00 */
[----:B------:R-:W-:-:S06]  /*0b20*/  @P0 VIADD R36, R36, 0x1 ;  /* 0x0000000124240836 */ /* 0x000fcc0000000000 */
[----:B------:R-:W-:Y:S01]  /*0b30*/  @!P2 IMAD.MOV R36, RZ, RZ, -R36 ;  /* 0x000000ffff24a224 */ /* 0x000fe200078e0a24 */
[----:B------:R-:W-:-:S04]  /*0b40*/  ISETP.NE.AND P2, PT, R34, RZ, PT ;  /* 0x000000ff2200720c */ /* 0x000fc80003f45270 */
[----:B------:R-:W-:-:S04]  /*0b50*/  SEL R36, R7, R36, !P1 ;  /* 0x0000002407247207 */ /* 0x000fc80004800000 */
[C---:B------:R-:W-:Y:S01]  /*0b60*/  IADD3 R6, PT, PT, -R36.reuse, RZ, RZ ;  /* 0x000000ff24067210 */ /* 0x040fe20007ffe1ff */
[----:B------:R-:W-:-:S04]  /*0b70*/  IMAD.IADD R35, R36, 0x1, R21 ;  /* 0x0000000124237824 */ /* 0x000fc800078e0215 */
[----:B------:R-:W-:Y:S01]  /*0b80*/  IMAD R7, R33, R6, R8 ;  /* 0x0000000621077224 */ /* 0x000fe200078e0208 */
[----:B------:R-:W-:-:S03]  /*0b90*/  MOV R8, R27 ;  /* 0x0000001b00087202 */ /* 0x000fc60000000f00 */
[----:B------:R-:W-:-:S05]  /*0ba0*/  IMAD.IADD R36, R7, 0x1, R22 ;  /* 0x0000000107247824 */ /* 0x000fca00078e0216 */
[C---:B------:R-:W-:Y:S02]  /*0bb0*/  LOP3.LUT R6, R35.reuse, R36, RZ, 0xfc, !PT ;  /* 0x0000002423067212 */ /* 0x040fe400078efcff */
[----:B0-----:R-:W-:Y:S02]  /*0bc0*/  ISETP.GE.AND P0, PT, R36, R5, PT ;  /* 0x000000052400720c */ /* 0x001fe40003f06270 */
[----:B------:R-:W-:Y:S02]  /*0bd0*/  SHF.R.U32.HI R6, RZ, 0x1f, R6 ;  /* 0x0000001fff067819 */ /* 0x000fe40000011606 */
[----:B------:R-:W-:-:S04]  /*0be0*/  ISETP.GE.OR P0, PT, R35, R4, P0 ;  /* 0x000000042300720c */ /* 0x000fc80000706670 */
[----:B------:R-:W-:-:S13]  /*0bf0*/  ISETP.EQ.U32.OR P0, PT, R6, 0x1, P0 ;  /* 0x000000010600780c */ /* 0x000fda0000702470 */
[----:B------:R-:W-:Y:S05]  /*0c00*/  @P0 BRA `(.L_x_5) ;  /* 0x0000000400640947 */ /* 0x000fea0003800000 */
[----:B------:R-:W-:Y:S02]  /*0c10*/  IMAD R6, R35, R5, R36 ;  /* 0x0000000523067224 */ /* 0x000fe400078e0224 */
[----:B------:R-:W-:Y:S02]  /*0c20*/  IMAD.MOV.U32 R29, RZ, RZ, 0x4 ;  /* 0x00000004ff1d7424 */ /* 0x000fe400078e00ff */
[----:B------:R-:W-:-:S04]  /*0c30*/  IMAD R6, R6, 0x3, RZ ;  /* 0x0000000306067824 */ /* 0x000fc800078e02ff */
[----:B------:R-:W-:-:S05]  /*0c40*/  IMAD.WIDE R28, R6, R29, UR12 ;  /* 0x0000000c061c7e25 */ /* 0x000fca000f8e021d */
[----:B------:R-:W2:Y:S04]  /*0c50*/  LDG.E R38, desc[UR26][R28.64+0x4] ;  /* 0x0000041a1c267981 */ /* 0x000ea8000c1e1900 */
[----:B------:R-:W3:Y:S04]  /*0c60*/  LDG.E R37, desc[UR26][R28.64] ;  /* 0x0000001a1c257981 */ /* 0x000ee8000c1e1900 */
[----:B------:R0:W4:Y:S01]  /*0c70*/  LDG.E R40, desc[UR26][R28.64+0x8] ;  /* 0x0000081a1c287981 */ /* 0x000122000c1e1900 */
[----:B------:R-:W-:Y:S01]  /*0c80*/  IMAD.MOV.U32 R23, RZ, RZ, R12 ;  /* 0x000000ffff177224 */ /* 0x000fe200078e000c */
[----:B------:R-:W-:Y:S01]  /*0c90*/  MOV R32, R16 ;  /* 0x0000001000207202 */ /* 0x000fe20000000f00 */
[----:B------:R-:W-:-:S02]  /*0ca0*/  IMAD.MOV.U32 R24, RZ, RZ, R14 ;  /* 0x000000ffff187224 */ /* 0x000fc400078e000e */
[----:B------:R-:W-:Y:S02]  /*0cb0*/  IMAD.MOV.U32 R31, RZ, RZ, R15 ;  /* 0x000000ffff1f7224 */ /* 0x000fe400078e000f */
[----:B------:R-:W-:Y:S01]  /*0cc0*/  IMAD.MOV.U32 R30, RZ, RZ, R13 ;  /* 0x000000ffff1e7224 */ /* 0x000fe200078e000d */
[----:B0-----:R-:W-:Y:S01]  /*0cd0*/  MOV R29, R11 ;  /* 0x0000000b001d7202 */ /* 0x001fe20000000f00 */
[----:B------:R-:W-:Y:S02]  /*0ce0*/  IMAD.MOV.U32 R28, RZ, RZ, R25 ;  /* 0x000000ffff1c7224 */ /* 0x000fe400078e0019 */
[----:B--2---:R-:W-:-:S04]  /*0cf0*/  FMUL R6, R38, R38 ;  /* 0x0000002626067220 */ /* 0x004fc80000400000 */
[----:B---3--:R-:W-:Y:S01]  /*0d00*/  FFMA R7, R37, R37, R6 ;  /* 0x0000002525077223 */ /* 0x008fe20000000006 */
[----:B------:R-:W-:-:S03]  /*0d10*/  IMAD.MOV.U32 R6, RZ, RZ, -0x26284245 ;  /* 0xd9d7bdbbff067424 */ /* 0x000fc600078e00ff */
[----:B----4-:R-:W-:Y:S01]  /*0d20*/  FFMA R8, R40, R40, R7 ;  /* 0x0000002828087223 */ /* 0x010fe20000000007 */
[----:B------:R-:W-:-:S05]  /*0d30*/  MOV R7, 0x3ddb7cdf ;  /* 0x3ddb7cdf00077802 */ /* 0x000fca0000000f00 */
[----:B------:R-:W0:Y:S02]  /*0d40*/  F2F.F64.F32 R8, R8 ;  /* 0x0000000800087310 */ /* 0x000e240000201800 */
[----:B0-----:R-:W-:Y:S01]  /*0d50*/  DSETP.GTU.AND P0, PT, R8, R6, PT ;  /* 0x000000060800722a */ /* 0x001fe20003f0c000 */
[----:B------:R-:W-:Y:S01]  /*0d60*/  IMAD.MOV.U32 R9, RZ, RZ, R26 ;  /* 0x000000ffff097224 */ /* 0x000fe200078e001a */
[----:B------:R-:W-:-:S12]  /*0d70*/  MOV R8, R27 ;  /* 0x0000001b00087202 */ /* 0x000fd80000000f00 */
[----:B------:R-:W-:Y:S05]  /*0d80*/  @!P0 BRA `(.L_x_5) ;  /* 0x0000000400048947 */ /* 0x000fea0003800000 */
[----:B------:R-:W-:Y:S01]  /*0d90*/  FADD R38, R17, -R38 ;  /* 0x8000002611267221 */ /* 0x000fe20000000000 */
[----:B------:R-:W-:Y:S01]  /*0da0*/  FADD R37, R18, -R37 ;  /* 0x8000002512257221 */ /* 0x000fe20000000000 */
[----:B------:R-:W-:Y:S01]  /*0db0*/  FADD R9, R19, -R40 ;  /* 0x8000002813097221 */ /* 0x000fe20000000000 */
[----:B------:R-:W-:Y:S02]  /*0dc0*/  IMAD.MOV.U32 R23, RZ, RZ, R36 ;  /* 0x000000ffff177224 */ /* 0x000fe400078e0024 */
[----:B------:R-:W-:Y:S01]  /*0dd0*/  FMUL R38, R38, R38 ;  /* 0x0000002626267220 */ /* 0x000fe20000400000 */
[----:B------:R-:W-:Y:S01]  /*0de0*/  IMAD.MOV.U32 R24, RZ, RZ, R35 ;  /* 0x000000ffff187224 */ /* 0x000fe200078e0023 */
[----:B------:R-:W-:Y:S01]  /*0df0*/  MOV R32, R12 ;  /* 0x0000000c00207202 */ /* 0x000fe20000000f00 */
[----:B------:R-:W-:Y:S02]  /*0e00*/  IMAD.MOV.U32 R31, RZ, RZ, R14 ;  /* 0x000000ffff1f7224 */ /* 0x000fe400078e000e */
[----:B------:R-:W-:Y:S01]  /*0e10*/  FFMA R38, R37, R37, R38 ;  /* 0x0000002525267223 */ /* 0x000fe20000000026 */
[----:B------:R-:W-:Y:S01]  /*0e20*/  IMAD.MOV.U32 R30, RZ, RZ, R16 ;  /* 0x000000ffff1e7224 */ /* 0x000fe200078e0010 */
[----:B------:R-:W-:-:S02]  /*0e30*/  MOV R29, R15 ;  /* 0x0000000f001d7202 */ /* 0x000fc40000000f00 */
[----:B------:R-:W-:-:S04]  /*0e40*/  FFMA R38, R9, R9, R38 ;  /* 0x0000000909267223 */ /* 0x000fc80000000026 */
[----:B------:R-:W0:Y:S01]  /*0e50*/  F2F.F64.F32 R8, R38 ;  /* 0x0000002600087310 */ /* 0x000e220000201800 */
[----:B------:R-:W-:Y:S01]  /*0e60*/  MOV R28, R38 ;  /* 0x00000026001c7202 */ /* 0x000fe20000000f00 */
[----:B0-----:R-:W-:Y:S01]  /*0e70*/  DSETP.GEU.AND P0, PT, R8, R6, PT ;  /* 0x000000060800722a */ /* 0x001fe20003f0e000 */
[----:B------:R-:W-:Y:S02]  /*0e80*/  IMAD.MOV.U32 R9, RZ, RZ, R25 ;  /* 0x000000ffff097224 */ /* 0x000fe400078e0019 */
[----:B------:R-:W-:-:S11]  /*0e90*/  IMAD.MOV.U32 R8, RZ, RZ, R26 ;  /* 0x000000ffff087224 */ /* 0x000fd600078e001a */
[----:B------:R-:W-:Y:S05]  /*0ea0*/  @!P0 BRA `(.L_x_5) ;  /* 0x0000000000bc8947 */ /* 0x000fea0003800000 */
[----:B------:R-:W-:Y:S01]  /*0eb0*/  FSETP.GT.AND P0, PT, R38, R10, PT ;  /* 0x0000000a2600720b */ /* 0x000fe20003f04000 */
[----:B------:R-:W-:Y:S01]  /*0ec0*/  IMAD.MOV.U32 R23, RZ, RZ, R12 ;  /* 0x000000ffff177224 */ /* 0x000fe200078e000c */
[----:B------:R-:W-:Y:S01]  /*0ed0*/  MOV R32, R16 ;  /* 0x0000001000207202 */ /* 0x000fe20000000f00 */
[----:B------:R-:W-:Y:S01]  /*0ee0*/  IMAD.MOV.U32 R24, RZ, RZ, R14 ;  /* 0x000000ffff187224 */ /* 0x000fe200078e000e */
[----:B------:R-:W-:Y:S01]  /*0ef0*/  MOV R30, R13 ;  /* 0x0000000d001e7202 */ /* 0x000fe20000000f00 */
[----:B------:R-:W-:Y:S01]  /*0f00*/  IMAD.MOV.U32 R31, RZ, RZ, R15 ;  /* 0x000000ffff1f7224 */ /* 0x000fe200078e000f */
[----:B------:R-:W-:Y:S01]  /*0f10*/  MOV R28, R25 ;  /* 0x00000019001c7202 */ /* 0x000fe20000000f00 */
[----:B------:R-:W-:Y:S01]  /*0f20*/  IMAD.MOV.U32 R29, RZ, RZ, R11 ;  /* 0x000000ffff1d7224 */ /* 0x000fe200078e000b */
[----:B------:R-:W-:Y:S01]  /*0f30*/  MOV R8, R27 ;  /* 0x0000001b00087202 */ /* 0x000fe20000000f00 */
[----:B------:R-:W-:-:S04]  /*0f40*/  IMAD.MOV.U32 R9, RZ, RZ, R26 ;  /* 0x000000ffff097224 */ /* 0x000fc800078e001a */
[----:B------:R-:W-:Y:S05]  /*0f50*/  @P0 BRA `(.L_x_5) ;  /* 0x0000000000900947 */ /* 0x000fea0003800000 */
[----:B------:R-:W-:Y:S01]  /*0f60*/  FSETP.GEU.AND P0, PT, R38, R25, PT ;  /* 0x000000192600720b */ /* 0x000fe20003f0e000 */
[----:B------:R-:W-:Y:S01]  /*0f70*/  VIADD R20, R20, 0x1 ;  /* 0x0000000114147836 */ /* 0x000fe20000000000 */
[----:B------:R-:W-:Y:S01]  /*0f80*/  MOV R23, R36 ;  /* 0x0000002400177202 */ /* 0x000fe20000000f00 */
[----:B------:R-:W-:Y:S01]  /*0f90*/  IMAD.MOV.U32 R24, RZ, RZ, R35 ;  /* 0x000000ffff187224 */ /* 0x000fe200078e0023 */
[----:B------:R-:W-:Y:S01]  /*0fa0*/  MOV R32, R12 ;  /* 0x0000000c00207202 */ /* 0x000fe20000000f00 */
[----:B------:R-:W-:Y:S01]  /*0fb0*/  IMAD.MOV.U32 R31, RZ, RZ, R14 ;  /* 0x000000ffff1f7224 */ /* 0x000fe200078e000e */
[----:B------:R-:W-:Y:S01]  /*0fc0*/  MOV R30, R16 ;  /* 0x00000010001e7202 */ /* 0x000fe20000000f00 */
[----:B------:R-:W-:Y:S01]  /*0fd0*/  IMAD.MOV.U32 R29, RZ, RZ, R15 ;  /* 0x000000ffff1d7224 */ /* 0x000fe200078e000f */
[----:B------:R-:W-:Y:S01]  /*0fe0*/  MOV R28, R38 ;  /* 0x00000026001c7202 */ /* 0x000fe20000000f00 */
[----:B------:R-:W-:Y:S01]  /*0ff0*/  IMAD.MOV.U32 R9, RZ, RZ, R25 ;  /* 0x000000ffff097224 */ /* 0x000fe200078e0019 */
[----:B------:R-:W-:-:S03]  /*1000*/  MOV R8, R26 ;  /* 0x0000001a00087202 */ /* 0x000fc60000000f00 */
[----:B------:R-:W-:Y:S05]  /*1010*/  @!P0 BRA `(.L_x_5) ;  /* 0x0000000000608947 */ /* 0x000fea0003800000 */
[----:B------:R-:W-:Y:S01]  /*1020*/  FSETP.GEU.AND P0, PT, R38, R26, PT ;  /* 0x0000001a2600720b */ /* 0x000fe20003f0e000 */
        /* <DEDUP_REMOVED lines=18> */
[----:B------:R-:W-:Y:S02]  /*1150*/  MOV R32, R16 ;  /* 0x0000001000207202 */ /* 0x000fe40000000f00 */
[----:B------:R-:W-:-:S03]  /*1160*/  MOV R28, R25 ;  /* 0x00000019001c7202 */ /* 0x000fc60000000f00 */
[----:B------:R-:W-:Y:S01]  /*1170*/  @!P0 IMAD.MOV.U32 R30, RZ, RZ, R36 ;  /* 0x000000ffff1e8224 */ /* 0x000fe200078e0024 */
[----:B------:R-:W-:Y:S01]  /*1180*/  @!P0 MOV R29, R35 ;  /* 0x00000023001d8202 */ /* 0x000fe20000000f00 */
[----:B------:R-:W-:-:S07]  /*1190*/  @!P0 IMAD.MOV.U32 R8, RZ, RZ, R38 ;  /* 0x000000ffff088224 */ /* 0x000fce00078e0026 */
.L_x_5:
[----:B------:R-:W-:Y:S05]  /*11a0*/  BSYNC.RECONVERGENT B1 ;  /* 0x0000000000017941 */ /* 0x000fea0003800200 */
.L_x_4:
[----:B------:R-:W2:Y:S01]  /*11b0*/  LDG.E R14, desc[UR26][R2.64] ;  /* 0x0000001a020e7981 */ /* 0x000ea2000c1e1900 */
[----:B------:R-:W-:Y:S01]  /*11c0*/  IABS R35, R33 ;  /* 0x0000002100237213 */ /* 0x000fe20000000000 */
[----:B------:R-:W-:Y:S01]  /*11d0*/  BSSY.RECONVERGENT B1, `(.L_x_6) ;  /* 0x000008b000017945 */ /* 0x000fe20003800200 */
[----:B------:R-:W-:Y:S01]  /*11e0*/  IMAD.MOV.U32 R16, RZ, RZ, R32 ;  /* 0x000000ffff107224 */ /* 0x000fe200078e0020 */
[----:B------:R-:W-:Y:S01]  /*11f0*/  MOV R26, R9 ;  /* 0x00000009001a7202 */ /* 0x000fe20000000f00 */
[----:B------:R-:W0:Y:S01]  /*1200*/  I2F.RP R11, R35 ;  /* 0x00000023000b7306 */ /* 0x000e220000209400 */
[----:B------:R-:W-:Y:S02]  /*1210*/  IMAD.MOV.U32 R25, RZ, RZ, R28 ;  /* 0x000000ffff197224 */ /* 0x000fe400078e001c */
[----:B------:R-:W-:-:S05]  /*1220*/  IMAD.MOV.U32 R27, RZ, RZ, R8 ;  /* 0x000000ffff1b7224 */ /* 0x000fca00078e0008 */
[----:B0-----:R-:W0:Y:S02]  /*1230*/  MUFU.RCP R11, R11 ;  /* 0x0000000b000b7308 */ /* 0x001e240000001000 */
[----:B0-----:R-:W-:Y:S02]  /*1240*/  IADD3 R13, PT, PT, R11, 0xffffffe, RZ ;  /* 0x0ffffffe0b0d7810 */ /* 0x001fe40007ffe0ff */
[----:B------:R-:W-:-:S04]  /*1250*/  MOV R11, R29 ;  /* 0x0000001d000b7202 */ /* 0x000fc80000000f00 */
[----:B------:R0:W1:Y:S02]  /*1260*/  F2I.FTZ.U32.TRUNC.NTZ R7, R13 ;  /* 0x0000000d00077305 */ /* 0x000064000021f000 */
[----:B0-----:R-:W-:Y:S02]  /*1270*/  IMAD.MOV.U32 R13, RZ, RZ, R30 ;  /* 0x000000ffff0d7224 */ /* 0x001fe400078e001e */
[----:B-1----:R-:W-:-:S04]  /*1280*/  IMAD.MOV R6, RZ, RZ, -R7 ;  /* 0x000000ffff067224 */ /* 0x002fc800078e0a07 */
[----:B------:R-:W-:Y:S02]  /*1290*/  IMAD R15, R6, R35, RZ ;  /* 0x00000023060f7224 */ /* 0x000fe400078e02ff */
[----:B------:R-:W-:-:S05]  /*12a0*/  HFMA2 R6, -RZ, RZ, 0, 0 ;  /* 0x00000000ff067431 */ /* 0x000fca00000001ff */
[----:B------:R-:W-:Y:S01]  /*12b0*/  IMAD.HI.U32 R36, R7, R15, R6 ;  /* 0x0000000f07247227 */ /* 0x000fe200078e0006 */
[----:B------:R-:W-:Y:S02]  /*12c0*/  MOV R15, R31 ;  /* 0x0000001f000f7202 */ /* 0x000fe40000000f00 */
[----:B--2---:R-:W-:-:S05]  /*12d0*/  IABS R12, R14 ;  /* 0x0000000e000c7213 */ /* 0x004fca0000000000 */
[----:B------:R-:W-:-:S04]  /*12e0*/  IMAD.HI.U32 R6, R36, R12, RZ ;  /* 0x0000000c24067227 */ /* 0x000fc800078e00ff */
[----:B------:R-:W-:-:S04]  /*12f0*/  IMAD.MOV R7, RZ, RZ, -R6 ;  /* 0x000000ffff077224 */ /* 0x000fc800078e0a06 */
[----:B------:R-:W-:Y:S01]  /*1300*/  IMAD R12, R35, R7, R12 ;  /* 0x00000007230c7224 */ /* 0x000fe200078e020c */
[----:B------:R-:W-:-:S04]  /*1310*/  LOP3.LUT R7, R14, R33, RZ, 0x3c, !PT ;  /* 0x000000210e077212 */ /* 0x000fc800078e3cff */
[----:B------:R-:W-:Y:S02]  /*1320*/  ISETP.GT.U32.AND P3, PT, R35, R12, PT ;  /* 0x0000000c2300720c */ /* 0x000fe40003f64070 */
[----:B------:R-:W-:Y:S02]  /*1330*/  ISETP.GE.AND P4, PT, R7, RZ, PT ;  /* 0x000000ff0700720c */ /* 0x000fe40003f86270 */
[----:B------:R-:W-:-:S09]  /*1340*/  LOP3.LUT R7, RZ, R33, RZ, 0x33, !PT ;  /* 0x00000021ff077212 */ /* 0x000fd200078e33ff */
[----:B------:R-:W-:Y:S01]  /*1350*/  @!P3 IADD3 R12, PT, PT, R12, -R35, RZ ;  /* 0x800000230c0cb210 */ /* 0x000fe20007ffe0ff */
[----:B------:R-:W-:-:S03]  /*1360*/  @!P3 VIADD R6, R6, 0x1 ;  /* 0x000000010606b836 */ /* 0x000fc60000000000 */
[----:B------:R-:W-:-:S13]  /*1370*/  ISETP.GE.U32.AND P0, PT, R12, R35, PT ;  /* 0x000000230c00720c */ /* 0x000fda0003f06070 */
[----:B------:R-:W-:-:S05]  /*1380*/  @P0 IADD3 R6, PT, PT, R6, 0x1, RZ ;  /* 0x0000000106060810 */ /* 0x000fca0007ffe0ff */
[----:B------:R-:W-:-:S05]  /*1390*/  @!P4 IMAD.MOV R6, RZ, RZ, -R6 ;  /* 0x000000ffff06c224 */ /* 0x000fca00078e0a06 */
[----:B------:R-:W-:-:S04]  /*13a0*/  SEL R6, R7, R6, !P1 ;  /* 0x0000000607067207 */ /* 0x000fc80004800000 */
[----:B------:R-:W-:-:S05]  /*13b0*/  IADD3 R12, PT, PT, -R6, RZ, RZ ;  /* 0x000000ff060c7210 */ /* 0x000fca0007ffe1ff */
[----:B------:R-:W-:Y:S01]  /*13c0*/  IMAD R33, R33, R12, R14 ;  /* 0x0000000c21217224 */ /* 0x000fe200078e020e */
[----:B------:R-:W-:Y:S01]  /*13d0*/  MOV R14, R24 ;  /* 0x00000018000e7202 */ /* 0x000fe20000000f00 */
[----:B------:R-:W-:Y:S02]  /*13e0*/  IMAD.MOV.U32 R12, RZ, RZ, R23 ;  /* 0x000000ffff0c7224 */ /* 0x000fe400078e0017 */
[----:B------:R-:W-:Y:S01]  /*13f0*/  IMAD.IADD R38, R33, 0x1, R22 ;  /* 0x0000000121267824 */ /* 0x000fe200078e0216 */
[----:B------:R-:W-:-:S04]  /*1400*/  IADD3 R33, PT, PT, R6, R21, RZ ;  /* 0x0000001506217210 */ /* 0x000fc80007ffe0ff */
[----:B------:R-:W-:Y:S02]  /*1410*/  ISETP.GE.AND P0, PT, R38, R5, PT ;  /* 0x000000052600720c */ /* 0x000fe40003f06270 */
[C---:B------:R-:W-:Y:S02]  /*1420*/  LOP3.LUT R6, R33.reuse, R38, RZ, 0xfc, !PT ;  /* 0x0000002621067212 */ /* 0x040fe400078efcff */
[----:B------:R-:W-:Y:S02]  /*1430*/  ISETP.GE.OR P0, PT, R33, R4, P0 ;  /* 0x000000042100720c */ /* 0x000fe40000706670 */
[----:B------:R-:W-:-:S04]  /*1440*/  SHF.R.U32.HI R6, RZ, 0x1f, R6 ;  /* 0x0000001fff067819 */ /* 0x000fc80000011606 */
[----:B------:R-:W-:-:S13]  /*1450*/  ISETP.EQ.U32.OR P0, PT, R6, 0x1, P0 ;  /* 0x000000010600780c */ /* 0x000fda0000702470 */
[----:B------:R-:W-:Y:S05]  /*1460*/  @P0 BRA `(.L_x_7) ;  /* 0x0000000400840947 */ /* 0x000fea0003800000 */
[----:B------:R-:W-:Y:S01]  /*1470*/  IMAD R5, R33, R5, R38 ;  /* 0x0000000521057224 */ /* 0x000fe200078e0226 */
[----:B------:R-:W-:-:S03]  /*1480*/  MOV R6, 0x4 ;  /* 0x0000000400067802 */ /* 0x000fc60000000f00 */
[----:B------:R-:W-:-:S04]  /*1490*/  IMAD R5, R5, 0x3, RZ ;  /* 0x0000000305057824 */ /* 0x000fc800078e02ff */
[----:B------:R-:W-:-:S05]  /*14a0*/  IMAD.WIDE R6, R5, R6, UR12 ;  /* 0x0000000c05067e25 */ /* 0x000fca000f8e0206 */
[----:B------:R-:W2:Y:S04]  /*14b0*/  LDG.E R40, desc[UR26][R6.64+0x4] ;  /* 0x0000041a06287981 */ /* 0x000ea8000c1e1900 */
[----:B------:R-:W3:Y:S04]  /*14c0*/  LDG.E R37, desc[UR26][R6.64] ;  /* 0x0000001a06257981 */ /* 0x000ee8000c1e1900 */
[----:B------:R-:W4:Y:S01]  /*14d0*/  LDG.E R39, desc[UR26][R6.64+0x8] ;  /* 0x0000081a06277981 */ /* 0x000f22000c1e1900 */
[----:B------:R-:W-:Y:S01]  /*14e0*/  UMOV UR4, 0xd9d7bdbb ;  /* 0xd9d7bdbb00047882 */ /* 0x000fe20000000000 */
[----:B------:R-:W-:Y:S01]  /*14f0*/  UMOV UR5, 0x3ddb7cdf ;  /* 0x3ddb7cdf00057882 */ /* 0x000fe20000000000 */
        /* <DEDUP_REMOVED lines=8> */
[----:B------:R-:W-:-:S02]  /*1580*/  IMAD.MOV.U32 R27, RZ, RZ, R8 ;  /* 0x000000ffff1b7224 */ /* 0x000fc400078e0008 */
[----:B--2---:R-:W-:-:S04]  /*1590*/  FMUL R4, R40, R40 ;  /* 0x0000002828047220 */ /* 0x004fc80000400000 */
[----:B---3--:R-:W-:-:S04]  /*15a0*/  FFMA R4, R37, R37, R4 ;  /* 0x0000002525047223 */ /* 0x008fc80000000004 */
[----:B----4-:R-:W-:-:S06]  /*15b0*/  FFMA R4, R39, R39, R4 ;  /* 0x0000002727047223 */ /* 0x010fcc0000000004 */
[----:B------:R-:W0:Y:S02]  /*15c0*/  F2F.F64.F32 R4, R4 ;  /* 0x0000000400047310 */ /* 0x000e240000201800 */
[----:B0-----:R-:W-:-:S14]  /*15d0*/  DSETP.GTU.AND P0, PT, R4, UR4, PT ;  /* 0x0000000404007e2a */ /* 0x001fdc000bf0c000 */
[----:B------:R-:W-:Y:S05]  /*15e0*/  @!P0 BRA `(.L_x_7) ;  /* 0x0000000400248947 */ /* 0x000fea0003800000 */
[----:B------:R-:W-:Y:S01]  /*15f0*/  FADD R5, R17, -R40 ;  /* 0x8000002811057221 */ /* 0x000fe20000000000 */
[----:B------:R-:W-:Y:S01]  /*1600*/  FADD R4, R18, -R37 ;  /* 0x8000002512047221 */ /* 0x000fe20000000000 */
[----:B------:R-:W-:Y:S01]  /*1610*/  FADD R6, R19, -R39 ;  /* 0x8000002713067221 */ /* 0x000fe20000000000 */
[----:B------:R-:W-:Y:S01]  /*1620*/  UMOV UR4, 0xd9d7bdbb ;  /* 0xd9d7bdbb00047882 */ /* 0x000fe20000000000 */
[----:B------:R-:W-:Y:S01]  /*1630*/  FMUL R5, R5, R5 ;  /* 0x0000000505057220 */ /* 0x000fe20000400000 */
[----:B------:R-:W-:Y:S01]  /*1640*/  UMOV UR5, 0x3ddb7cdf ;  /* 0x3ddb7cdf00057882 */ /* 0x000fe20000000000 */
[----:B------:R-:W-:Y:S01]  /*1650*/  MOV R12, R38 ;  /* 0x00000026000c7202 */ /* 0x000fe20000000f00 */
[----:B------:R-:W-:Y:S02]  /*1660*/  IMAD.MOV.U32 R14, RZ, RZ, R33 ;  /* 0x000000ffff0e7224 */ /* 0x000fe400078e0021 */
[----:B------:R-:W-:Y:S01]  /*1670*/  FFMA R5, R4, R4, R5 ;  /* 0x0000000404057223 */ /* 0x000fe20000000005 */
[----:B------:R-:W-:Y:S01]  /*1680*/  MOV R16, R23 ;  /* 0x0000001700107202 */ /* 0x000fe20000000f00 */
[----:B------:R-:W-:Y:S01]  /*1690*/  IMAD.MOV.U32 R15, RZ, RZ, R24 ;  /* 0x000000ffff0f7224 */ /* 0x000fe200078e0018 */
[----:B------:R-:W-:Y:S01]  /*16a0*/  MOV R13, R32 ;  /* 0x00000020000d7202 */ /* 0x000fe20000000f00 */
[----:B------:R-:W-:Y:S01]  /*16b0*/  FFMA R7, R6, R6, R5 ;  /* 0x0000000606077223 */ /* 0x000fe20000000005 */
[----:B------:R-:W-:Y:S01]  /*16c0*/  IMAD.MOV.U32 R11, RZ, RZ, R31 ;  /* 0x000000ffff0b7224 */ /* 0x000fe200078e001f */
[----:B------:R-:W-:Y:S01]  /*16d0*/  MOV R26, R28 ;  /* 0x0000001c001a7202 */ /* 0x000fe20000000f00 */
[----:B------:R-:W-:Y:S01]  /*16e0*/  IMAD.MOV.U32 R27, RZ, RZ, R9 ;  /* 0x000000ffff1b7224 */ /* 0x000fe200078e0009 */
[----:B------:R-:W0:Y:S01]  /*16f0*/  F2F.F64.F32 R4, R7 ;  /* 0x0000000700047310 */ /* 0x000e220000201800 */
[----:B------:R-:W-:Y:S01]  /*1700*/  MOV R25, R7 ;  /* 0x0000000700197202 */ /* 0x000fe20000000f00 */
[----:B0-----:R-:W-:-:S14]  /*1710*/  DSETP.GEU.AND P0, PT, R4, UR4, PT ;  /* 0x0000000404007e2a */ /* 0x001fdc000bf0e000 */
        /* <DEDUP_REMOVED lines=13> */
[----:B------:R-:W-:Y:S01]  /*17f0*/  IMAD.MOV.U32 R12, RZ, RZ, R38 ;  /* 0x000000ffff0c7224 */ /* 0x000fe200078e0026 */
[----:B------:R-:W-:Y:S01]  /*1800*/  IADD3 R20, PT, PT, R20, 0x1, RZ ;  /* 0x0000000114147810 */ /* 0x000fe20007ffe0ff */
        /* <DEDUP_REMOVED lines=30> */
[----:B------:R-:W-:Y:S01]  /*19f0*/  @!P0 MOV R13, R38 ;  /* 0x00000026000d8202 */ /* 0x000fe20000000f00 */
[----:B------:R-:W-:Y:S01]  /*1a00*/  @!P0 IMAD.MOV.U32 R11, RZ, RZ, R33 ;  /* 0x000000ffff0b8224 */ /* 0x000fe200078e0021 */
[----:B------:R-:W-:Y:S01]  /*1a10*/  @!P0 MOV R12, R23 ;  /* 0x00000017000c8202 */ /* 0x000fe20000000f00 */
[----:B------:R-:W-:Y:S01]  /*1a20*/  @!P0 IMAD.MOV.U32 R14, RZ, RZ, R24 ;  /* 0x000000ffff0e8224 */ /* 0x000fe200078e0018 */
[----:B------:R-:W-:Y:S01]  /*1a30*/  @!P0 MOV R16, R32 ;  /* 0x0000002000108202 */ /* 0x000fe20000000f00 */
[----:B------:R-:W-:Y:S01]  /*1a40*/  @!P0 IMAD.MOV.U32 R15, RZ, RZ, R31 ;  /* 0x000000ffff0f8224 */ /* 0x000fe200078e001f */
[----:B------:R-:W-:Y:S01]  /*1a50*/  @!P0 MOV R25, R28 ;  /* 0x0000001c00198202 */ /* 0x000fe20000000f00 */
[----:B------:R-:W-:Y:S01]  /*1a60*/  @!P0 IMAD.MOV.U32 R26, RZ, RZ, R9 ;  /* 0x000000ffff1a8224 */ /* 0x000fe200078e0009 */
[----:B------:R-:W-:-:S07]  /*1a70*/  @!P0 MOV R27, R7 ;  /* 0x00000007001b8202 */ /* 0x000fce0000000f00 */
.L_x_7:
[----:B------:R-:W-:Y:S05]  /*1a80*/  BSYNC.RECONVERGENT B1 ;  /* 0x0000000000017941 */ /* 0x000fea0003800200 */
.L_x_6:
[----:B------:R-:W-:-:S05]  /*1a90*/  IADD3 R2, P0, PT, R2, 0x8, RZ ;  /* 0x0000000802027810 */ /* 0x000fca0007f1e0ff */
[----:B------:R-:W-:Y:S01]  /*1aa0*/  IMAD.X R3, RZ, RZ, R3, P0 ;  /* 0x000000ffff037224 */ /* 0x000fe200000e0603 */
[----:B------:R-:W-:Y:S07]  /*1ab0*/  @P2 BRA `(.L_x_8) ;  /* 0xffffffec00b02947 */ /* 0x000fee000383ffff */
[----:B------:R-:W0:Y:S01]  /*1ac0*/  LDCU.64 UR4, c[0x0][0x390] ;  /* 0x00007200ff0477ac */ /* 0x000e220008000a00 */
[----:B------:R-:W-:Y:S01]  /*1ad0*/  MOV R4, R12 ;  /* 0x0000000c00047202 */ /* 0x000fe20000000f00 */
[----:B------:R-:W-:Y:S01]  /*1ae0*/  IMAD.MOV.U32 R5, RZ, RZ, R14 ;  /* 0x000000ffff057224 */ /* 0x000fe200078e000e */
[----:B------:R-:W-:Y:S01]  /*1af0*/  MOV R6, R16 ;  /* 0x0000001000067202 */ /* 0x000fe20000000f00 */
[----:B------:R-:W-:Y:S01]  /*1b00*/  IMAD.MOV.U32 R7, RZ, RZ, R15 ;  /* 0x000000ffff077224 */ /* 0x000fe200078e000f */
[----:B------:R-:W-:Y:S01]  /*1b10*/  MOV R8, R13 ;  /* 0x0000000d00087202 */ /* 0x000fe20000000f00 */
[----:B------:R-:W-:Y:S01]  /*1b20*/  IMAD.MOV.U32 R9, RZ, RZ, R11 ;  /* 0x000000ffff097224 */ /* 0x000fe200078e000b */
[----:B0-----:R-:W-:-:S03]  /*1b30*/  UIMAD UR4, UR5, UR4, URZ ;  /* 0x00000004050472a4 */ /* 0x001fc6000f8e02ff */
[----:B------:R-:W-:Y:S01]  /*1b40*/  UMOV UR5, URZ ;  /* 0x000000ff00057c82 */ /* 0x000fe20008000000 */
[----:B------:R-:W-:Y:S01]  /*1b50*/  ULOP3.LUT UR4, UR4, 0x7ffffffe, URZ, 0xc0, !UPT ;  /* 0x7ffffffe04047892 */ /* 0x000fe2000f8ec0ff */
[----:B------:R-:W-:-:S05]  /*1b60*/  IMAD.U32 R3, RZ, RZ, UR5 ;  /* 0x00000005ff037e24 */ /* 0x000fca000f8e00ff */
[----:B------:R-:W-:-:S07]  /*1b70*/  MOV R2, UR4 ;  /* 0x0000000400027c02 */ /* 0x000fce0008000f00 */
.L_x_3:
[----:B------:R-:W0:Y:S02]  /*1b80*/  LDCU.64 UR4, c[0x0][0x390] ;  /* 0x00007200ff0477ac */ /* 0x000e240008000a00 */
[----:B0-----:R-:W-:-:S04]  /*1b90*/  UIMAD UR4, UR5, UR4, URZ ;  /* 0x00000004050472a4 */ /* 0x001fc8000f8e02ff */
[----:B------:R-:W-:-:S09]  /*1ba0*/  ULOP3.LUT UP0, URZ, UR4, 0x1, URZ, 0xc0, !UPT ;  /* 0x0000000104ff7892 */ /* 0x000fd2000f80c0ff */
[----:B------:R-:W-:Y:S05]  /*1bb0*/  BRA.U !UP0, `(.L_x_9) ;  /* 0x0000000508ec7547 */ /* 0x000fea000b800000 */
[----:B------:R-:W0:Y:S01]  /*1bc0*/  LDCU.64 UR4, c[0x0][0x3c8] ;  /* 0x00007900ff0477ac */ /* 0x000e220008000a00 */
[----:B------:R-:W1:Y:S01]  /*1bd0*/  LDC R15, c[0x0][0x394] ;  /* 0x0000e500ff0f7b82 */ /* 0x000e620000000800 */
[----:B0-----:R-:W-:-:S04]  /*1be0*/  LEA R12, P0, R2, UR4, 0x2 ;  /* 0x00000004020c7c11 */ /* 0x001fc8000f8010ff */
[----:B------:R-:W-:-:S05]  /*1bf0*/  LEA.HI.X R13, R2, UR5, R3, 0x2, P0 ;  /* 0x00000005020d7c11 */ /* 0x000fca00080f1403 */
[----:B------:R0:W2:Y:S01]  /*1c00*/  LDG.E R14, desc[UR26][R12.64] ;  /* 0x0000001a0c0e7981 */ /* 0x0000a2000c1e1900 */
[----:B-1----:R-:W-:Y:S01]  /*1c10*/  IABS R16, R15 ;  /* 0x0000000f00107213 */ /* 0x002fe20000000000 */
[----:B------:R-:W-:Y:S01]  /*1c20*/  HFMA2 R2, -RZ, RZ, 0, 0 ;  /* 0x00000000ff027431 */ /* 0x000fe200000001ff */
[----:B------:R-:W-:Y:S02]  /*1c30*/  BSSY.RECONVERGENT B1, `(.L_x_9) ;  /* 0x0000073000017945 */ /* 0x000fe40003800200 */
[----:B------:R-:W1:Y:S01]  /*1c40*/  I2F.RP R11, R16 ;  /* 0x00000010000b7306 */ /* 0x000e620000209400 */
[----:B0-----:R-:W-:-:S07]  /*1c50*/  IMAD.MOV.U32 R13, RZ, RZ, R8 ;  /* 0x000000ffff0d7224 */ /* 0x001fce00078e0008 */
[----:B-1----:R-:W0:Y:S02]  /*1c60*/  MUFU.RCP R11, R11 ;  /* 0x0000000b000b7308 */ /* 0x002e240000001000 */
[----:B0-----:R-:W-:-:S06]  /*1c70*/  IADD3 R23, PT, PT, R11, 0xffffffe, RZ ;  /* 0x0ffffffe0b177810 */ /* 0x001fcc0007ffe0ff */
[----:B------:R-:W0:Y:S02]  /*1c80*/  F2I.FTZ.U32.TRUNC.NTZ R3, R23 ;  /* 0x0000001700037305 */ /* 0x000e24000021f000 */
[----:B0-----:R-:W-:-:S04]  /*1c90*/  IMAD.MOV R29, RZ, RZ, -R3 ;  /* 0x000000ffff1d7224 */ /* 0x001fc800078e0a03 */
[----:B------:R-:W-:-:S04]  /*1ca0*/  IMAD R29, R29, R16, RZ ;  /* 0x000000101d1d7224 */ /* 0x000fc800078e02ff */
[----:B------:R-:W-:Y:S01]  /*1cb0*/  IMAD.HI.U32 R2, R3, R29, R2 ;  /* 0x0000001d03027227 */ /* 0x000fe200078e0002 */
[----:B--2---:R-:W-:-:S05]  /*1cc0*/  IABS R12, R14 ;  /* 0x0000000e000c7213 */ /* 0x004fca0000000000 */
[----:B------:R-:W-:-:S04]  /*1cd0*/  IMAD.MOV.U32 R3, RZ, RZ, R12 ;  /* 0x000000ffff037224 */ /* 0x000fc800078e000c */
[----:B------:R-:W-:-:S05]  /*1ce0*/  IMAD.HI.U32 R2, R2, R3, RZ ;  /* 0x0000000302027227 */ /* 0x000fca00078e00ff */
[----:B------:R-:W-:-:S05]  /*1cf0*/  IADD3 R12, PT, PT, -R2, RZ, RZ ;  /* 0x000000ff020c7210 */ /* 0x000fca0007ffe1ff */
[----:B------:R-:W-:-:S05]  /*1d00*/  IMAD R3, R16, R12, R3 ;  /* 0x0000000c10037224 */ /* 0x000fca00078e0203 */
[----:B------:R-:W-:-:S13]  /*1d10*/  ISETP.GT.U32.AND P1, PT, R16, R3, PT ;  /* 0x000000031000720c */ /* 0x000fda0003f24070 */
[----:B------:R-:W-:Y:S01]  /*1d20*/  @!P1 IMAD.IADD R3, R3, 0x1, -R16 ;  /* 0x0000000103039824 */ /* 0x000fe200078e0a10 */
[----:B------:R-:W-:Y:S02]  /*1d30*/  @!P1 IADD3 R2, PT, PT, R2, 0x1, RZ ;  /* 0x0000000102029810 */ /* 0x000fe40007ffe0ff */
[----:B------:R-:W-:Y:S02]  /*1d40*/  ISETP.NE.AND P1, PT, R15, RZ, PT ;  /* 0x000000ff0f00720c */ /* 0x000fe40003f25270 */
[----:B------:R-:W-:Y:S01]  /*1d50*/  ISETP.GE.U32.AND P0, PT, R3, R16, PT ;  /* 0x000000100300720c */ /* 0x000fe20003f06070 */
[----:B------:R-:W-:Y:S01]  /*1d60*/  IMAD.MOV.U32 R16, RZ, RZ, R6 ;  /* 0x000000ffff107224 */ /* 0x000fe200078e0006 */
[----:B------:R-:W-:-:S04]  /*1d70*/  LOP3.LUT R3, R14, R15, RZ, 0x3c, !PT ;  /* 0x0000000f0e037212 */ /* 0x000fc800078e3cff */
[----:B------:R-:W-:-:S07]  /*1d80*/  ISETP.GE.AND P2, PT, R3, RZ, PT ;  /* 0x000000ff0300720c */ /* 0x000fce0003f46270 */
[----:B------:R-:W-:-:S05]  /*1d90*/  @P0 VIADD R2, R2, 0x1 ;  /* 0x0000000102020836 */ /* 0x000fca0000000000 */
[----:B------:R-:W-:Y:S02]  /*1da0*/  MOV R12, R2 ;  /* 0x00000002000c7202 */ /* 0x000fe40000000f00 */
[----:B------:R-:W0:Y:S03]  /*1db0*/  LDC.64 R2, c[0x0][0x3f0] ;  /* 0x0000fc00ff027b82 */ /* 0x000e260000000a00 */
[----:B------:R-:W-:Y:S01]  /*1dc0*/  @!P2 IMAD.MOV R12, RZ, RZ, -R12 ;  /* 0x000000ffff0ca224 */ /* 0x000fe200078e0a0c */
[----:B------:R-:W-:-:S04]  /*1dd0*/  @!P1 LOP3.LUT R12, RZ, R15, RZ, 0x33, !PT ;  /* 0x0000000fff0c9212 */ /* 0x000fc800078e33ff */
[C---:B------:R-:W-:Y:S02]  /*1de0*/  IADD3 R11, PT, PT, -R12.reuse, RZ, RZ ;  /* 0x000000ff0c0b7210 */ /* 0x040fe40007ffe1ff */
[----:B------:R-:W-:Y:S01]  /*1df0*/  IADD3 R21, PT, PT, R12, R21, RZ ;  /* 0x000000150c157210 */ /* 0x000fe20007ffe0ff */
[----:B------:R-:W-:Y:S02]  /*1e00*/  IMAD.MOV.U32 R12, RZ, RZ, R4 ;  /* 0x000000ffff0c7224 */ /* 0x000fe400078e0004 */
[----:B------:R-:W-:Y:S01]  /*1e10*/  IMAD R11, R15, R11, R14 ;  /* 0x0000000b0f0b7224 */ /* 0x000fe200078e020e */
[----:B------:R-:W-:Y:S02]  /*1e20*/  MOV R14, R5 ;  /* 0x00000005000e7202 */ /* 0x000fe40000000f00 */
[----:B------:R-:W-:Y:S01]  /*1e30*/  MOV R15, R7 ;  /* 0x00000007000f7202 */ /* 0x000fe20000000f00 */
[----:B------:R-:W-:-:S05]  /*1e40*/  IMAD.IADD R22, R11, 0x1, R22 ;  /* 0x000000010b167824 */ /* 0x000fca00078e0216 */
[C---:B------:R-:W-:Y:S02]  /*1e50*/  LOP3.LUT R11, R21.reuse, R22, RZ, 0xfc, !PT ;  /* 0x00000016150b7212 */ /* 0x040fe400078efcff */
[----:B0-----:R-:W-:Y:S02]  /*1e60*/  ISETP.GE.AND P0, PT, R22, R3, PT ;  /* 0x000000031600720c */ /* 0x001fe40003f06270 */
[----:B------:R-:W-:Y:S02]  /*1e70*/  SHF.R.U32.HI R11, RZ, 0x1f, R11 ;  /* 0x0000001fff0b7819 */ /* 0x000fe4000001160b */
[----:B------:R-:W-:-:S04]  /*1e80*/  ISETP.GE.OR P0, PT, R21, R2, P0 ;  /* 0x000000021500720c */ /* 0x000fc80000706670 */
[----:B------:R-:W-:Y:S02]  /*1e90*/  ISETP.EQ.U32.OR P0, PT, R11, 0x1, P0 ;  /* 0x000000010b00780c */ /* 0x000fe40000702470 */
[----:B------:R-:W-:-:S11]  /*1ea0*/  MOV R11, R9 ;  /* 0x00000009000b7202 */ /* 0x000fd60000000f00 */
[----:B------:R-:W-:Y:S05]  /*1eb0*/  @P0 BRA `(.L_x_10) ;  /* 0x0000000400280947 */ /* 0x000fea0003800000 */
[----:B------:R-:W-:Y:S02]  /*1ec0*/  IMAD R3, R21, R3, R22 ;  /* 0x0000000315037224 */ /* 0x000fe400078e0216 */
[----:B------:R-:W-:Y:S02]  /*1ed0*/  IMAD.MOV.U32 R28, RZ, RZ, 0x4 ;  /* 0x00000004ff1c7424 */ /* 0x000fe400078e00ff */
[----:B------:R-:W-:-:S04]  /*1ee0*/  IMAD R3, R3, 0x3, RZ ;  /* 0x0000000303037824 */ /* 0x000fc800078e02ff */
[----:B------:R-:W-:-:S05]  /*1ef0*/  IMAD.WIDE R28, R3, R28, UR12 ;  /* 0x0000000c031c7e25 */ /* 0x000fca000f8e021c */
[----:B------:R-:W2:Y:S04]  /*1f00*/  LDG.E R24, desc[UR26][R28.64+0x4] ;  /* 0x0000041a1c187981 */ /* 0x000ea8000c1e1900 */
[----:B------:R-:W3:Y:S04]  /*1f10*/  LDG.E R31, desc[UR26][R28.64] ;  /* 0x0000001a1c1f7981 */ /* 0x000ee8000c1e1900 */
[----:B------:R-:W4:Y:S01]  /*1f20*/  LDG.E R33, desc[UR26][R28.64+0x8] ;  /* 0x0000081a1c217981 */ /* 0x000f22000c1e1900 */
[----:B------:R-:W-:Y:S01]  /*1f30*/  IMAD.MOV.U32 R3, RZ, RZ, 0x3ddb7cdf ;  /* 0x3ddb7cdfff037424 */ /* 0x000fe200078e00ff */
[----:B------:R-:W-:Y:S01]  /*1f40*/  MOV R16, R6 ;  /* 0x0000000600107202 */ /* 0x000fe20000000f00 */
[----:B------:R-:W-:-:S02]  /*1f50*/  IMAD.MOV.U32 R14, RZ, RZ, R5 ;  /* 0x000000ffff0e7224 */ /* 0x000fc400078e0005 */
[----:B------:R-:W-:Y:S02]  /*1f60*/  IMAD.MOV.U32 R15, RZ, RZ, R7 ;  /* 0x000000ffff0f7224 */ /* 0x000fe400078e0007 */
[----:B------:R-:W-:Y:S02]  /*1f70*/  IMAD.MOV.U32 R11, RZ, RZ, R9 ;  /* 0x000000ffff0b7224 */ /* 0x000fe400078e0009 */
[----:B--2---:R-:W-:-:S04]  /*1f80*/  FMUL R2, R24, R24 ;  /* 0x0000001818027220 */ /* 0x004fc80000400000 */
[----:B---3--:R-:W-:-:S04]  /*1f90*/  FFMA R2, R31, R31, R2 ;  /* 0x0000001f1f027223 */ /* 0x008fc80000000002 */
[----:B----4-:R-:W-:Y:S01]  /*1fa0*/  FFMA R23, R33, R33, R2 ;  /* 0x0000002121177223 */ /* 0x010fe20000000002 */
[----:B------:R-:W-:-:S03]  /*1fb0*/  MOV R2, 0xd9d7bdbb ;  /* 0xd9d7bdbb00027802 */ /* 0x000fc60000000f00 */
[----:B------:R-:W0:Y:S03]  /*1fc0*/  F2F.F64.F32 R12, R23 ;  /* 0x00000017000c7310 */ /* 0x000e260000201800 */
[----:B0-----:R-:W-:Y:S01]  /*1fd0*/  DSETP.GTU.AND P0, PT, R12, R2, PT ;  /* 0x000000020c00722a */ /* 0x001fe20003f0c000 */
[----:B------:R-:W-:Y:S02]  /*1fe0*/  MOV R12, R4 ;  /* 0x00000004000c7202 */ /* 0x000fe40000000f00 */
[----:B------:R-:W-:-:S11]  /*1ff0*/  MOV R13, R8 ;  /* 0x00000008000d7202 */ /* 0x000fd60000000f00 */
[----:B------:R-:W-:Y:S05]  /*2000*/  @!P0 BRA `(.L_x_10) ;  /* 0x0000000000d48947 */ /* 0x000fea0003800000 */
[----:B------:R-:W-:Y:S01]  /*2010*/  FADD R17, R17, -R24 ;  /* 0x8000001811117221 */ /* 0x000fe20000000000 */
[----:B------:R-:W-:Y:S01]  /*2020*/  FADD R18, R18, -R31 ;  /* 0x8000001f12127221 */ /* 0x000fe20000000000 */
[----:B------:R-:W-:Y:S01]  /*2030*/  FADD R12, R19, -R33 ;  /* 0x80000021130c7221 */ /* 0x000fe20000000000 */
[----:B------:R-:W-:Y:S02]  /*2040*/  IMAD.MOV.U32 R14, RZ, RZ, R21 ;  /* 0x000000ffff0e7224 */ /* 0x000fe400078e0015 */
[----:B------:R-:W-:Y:S01]  /*2050*/  FMUL R17, R17, R17 ;  /* 0x0000001111117220 */ /* 0x000fe20000400000 */
[----:B------:R-:W-:Y:S01]  /*2060*/  MOV R16, R4 ;  /* 0x0000000400107202 */ /* 0x000fe20000000f00 */
[----:B------:R-:W-:Y:S02]  /*2070*/  IMAD.MOV.U32 R15, RZ, RZ, R5 ;  /* 0x000000ffff0f7224 */ /* 0x000fe400078e0005 */
[----:B------:R-:W-:Y:S01]  /*2080*/  FFMA R17, R18, R18, R17 ;  /* 0x0000001212117223 */ /* 0x000fe20000000011 */
[----:B------:R-:W-:-:S03]  /*2090*/  IMAD.MOV.U32 R11, RZ, RZ, R7 ;  /* 0x000000ffff0b7224 */ /* 0x000fc600078e0007 */
[----:B------:R-:W-:-:S04]  /*20a0*/  FFMA R17, R12, R12, R17 ;  /* 0x0000000c0c117223 */ /* 0x000fc80000000011 */
[----:B------:R-:W0:Y:S02]  /*20b0*/  F2F.F64.F32 R12, R17 ;  /* 0x00000011000c7310 */ /* 0x000e240000201800 */
[----:B0-----:R-:W-:Y:S01]  /*20c0*/  DSETP.GEU.AND P0, PT, R12, R2, PT ;  /* 0x000000020c00722a */ /* 0x001fe20003f0e000 */
[----:B------:R-:W-:Y:S02]  /*20d0*/  MOV R12, R22 ;  /* 0x00000016000c7202 */ /* 0x000fe40000000f00 */
[----:B------:R-:W-:-:S11]  /*20e0*/  MOV R13, R6 ;  /* 0x00000006000d7202 */ /* 0x000fd60000000f00 */
[----:B------:R-:W-:Y:S05]  /*20f0*/  @!P0 BRA `(.L_x_10) ;  /* 0x0000000000988947 */ /* 0x000fea0003800000 */
[----:B------:R-:W-:Y:S01]  /*2100*/  FSETP.GT.AND P0, PT, R17, R10, PT ;  /* 0x0000000a1100720b */ /* 0x000fe20003f04000 */
[----:B------:R-:W-:Y:S01]  /*2110*/  IMAD.MOV.U32 R14, RZ, RZ, R5 ;  /* 0x000000ffff0e7224 */ /* 0x000fe200078e0005 */
[----:B------:R-:W-:Y:S01]  /*2120*/  MOV R12, R4 ;  /* 0x00000004000c7202 */ /* 0x000fe20000000f00 */
[----:B------:R-:W-:Y:S01]  /*2130*/  IMAD.MOV.U32 R15, RZ, RZ, R7 ;  /* 0x000000ffff0f7224 */ /* 0x000fe200078e0007 */
[----:B------:R-:W-:Y:S01]  /*2140*/  MOV R16, R6 ;  /* 0x0000000600107202 */ /* 0x000fe20000000f00 */
[----:B------:R-:W-:Y:S01]  /*2150*/  IMAD.MOV.U32 R11, RZ, RZ, R9 ;  /* 0x000000ffff0b7224 */ /* 0x000fe200078e0009 */
[----:B------:R-:W-:-:S07]  /*2160*/  MOV R13, R8 ;  /* 0x00000008000d7202 */ /* 0x000fce0000000f00 */
[----:B------:R-:W-:Y:S05]  /*2170*/  @P0 BRA `(.L_x_10) ;  /* 0x0000000000780947 */ /* 0x000fea0003800000 */
[----:B------:R-:W-:Y:S01]  /*2180*/  FSETP.GEU.AND P0, PT, R17, R25, PT ;  /* 0x000000191100720b */ /* 0x000fe20003f0e000 */
[----:B------:R-:W-:Y:S01]  /*2190*/  IMAD.MOV.U32 R12, RZ, RZ, R22 ;  /* 0x000000ffff0c7224 */ /* 0x000fe200078e0016 */
[----:B------:R-:W-:Y:S01]  /*21a0*/  IADD3 R20, PT, PT, R20, 0x1, RZ ;  /* 0x0000000114147810 */ /* 0x000fe20007ffe0ff */
[----:B------:R-:W-:Y:S01]  /*21b0*/  IMAD.MOV.U32 R16, RZ, RZ, R4 ;  /* 0x000000ffff107224 */ /* 0x000fe200078e0004 */
[----:B------:R-:W-:Y:S01]  /*21c0*/  MOV R14, R21 ;  /* 0x00000015000e7202 */ /* 0x000fe20000000f00 */
[----:B------:R-:W-:Y:S01]  /*21d0*/  IMAD.MOV.U32 R13, RZ, RZ, R6 ;  /* 0x000000ffff0d7224 */ /* 0x000fe200078e0006 */
[----:B------:R-:W-:Y:S02]  /*21e0*/  MOV R15, R5 ;  /* 0x00000005000f7202 */ /* 0x000fe40000000f00 */
[----:B------:R-:W-:-:S05]  /*21f0*/  MOV R11, R7 ;  /* 0x00000007000b7202 */ /* 0x000fca0000000f00 */
[----:B------:R-:W-:Y:S05]  /*2200*/  @!P0 BRA `(.L_x_10) ;  /* 0x0000000000548947 */ /* 0x000fea0003800000 */
[----:B------:R-:W-:Y:S01]  /*2210*/  FSETP.GEU.AND P0, PT, R17, R26, PT ;  /* 0x0000001a1100720b */ /* 0x000fe20003f0e000 */
[----:B------:R-:W-:Y:S01]  /*2220*/  IMAD.MOV.U32 R12, RZ, RZ, R4 ;  /* 0x000000ffff0c7224 */ /* 0x000fe200078e0004 */
[----:B------:R-:W-:Y:S01]  /*2230*/  MOV R14, R5 ;  /* 0x00000005000e7202 */ /* 0x000fe20000000f00 */
[----:B------:R-:W-:Y:S01]  /*2240*/  IMAD.MOV.U32 R16, RZ, RZ, R22 ;  /* 0x000000ffff107224 */ /* 0x000fe200078e0016 */
[----:B------:R-:W-:Y:S01]  /*2250*/  MOV R15, R21 ;  /* 0x00000015000f7202 */ /* 0x000fe20000000f00 */
[----:B------:R-:W-:Y:S01]  /*2260*/  IMAD.MOV.U32 R13, RZ, RZ, R6 ;  /* 0x000000ffff0d7224 */ /* 0x000fe200078e0006 */
[----:B------:R-:W-:-:S07]  /*2270*/  MOV R11, R7 ;  /* 0x00000007000b7202 */ /* 0x000fce0000000f00 */
        /* <DEDUP_REMOVED lines=8> */
[----:B------:R-:W-:Y:S01]  /*2300*/  @!P0 MOV R13, R22 ;  /* 0x00000016000d8202 */ /* 0x000fe20000000f00 */
[----:B------:R-:W-:Y:S01]  /*2310*/  @!P0 IMAD.MOV.U32 R12, RZ, RZ, R4 ;  /* 0x000000ffff0c8224 */ /* 0x000fe200078e0004 */
[----:B------:R-:W-:Y:S01]  /*2320*/  @!P0 MOV R16, R6 ;  /* 0x0000000600108202 */ /* 0x000fe20000000f00 */
[----:B------:R-:W-:Y:S01]  /*2330*/  @!P0 IMAD.MOV.U32 R14, RZ, RZ, R5 ;  /* 0x000000ffff0e8224 */ /* 0x000fe200078e0005 */
[----:B------:R-:W-:Y:S01]  /*2340*/  @!P0 MOV R11, R21 ;  /* 0x00000015000b8202 */ /* 0x000fe20000000f00 */
[----:B------:R-:W-:-:S07]  /*2350*/  @!P0 IMAD.MOV.U32 R15, RZ, RZ, R7 ;  /* 0x000000ffff0f8224 */ /* 0x000fce00078e0007 */
.L_x_10:
[----:B------:R-:W-:Y:S05]  /*2360*/  BSYNC.RECONVERGENT B1 ;  /* 0x0000000000017941 */ /* 0x000fea0003800200 */
.L_x_9:
[----:B------:R-:W0:Y:S01]  /*2370*/  LDC R21, c[0x0][0x398] ;  /* 0x0000e600ff157b82 */ /* 0x000e220000000800 */
[----:B------:R-:W-:Y:S01]  /*2380*/  BSSY.RECONVERGENT B1, `(.L_x_11) ;  /* 0x0000091000017945 */ /* 0x000fe20003800200 */
[----:B0-----:R-:W-:-:S04]  /*2390*/  VIMNMX R17, PT, PT, R20, R21, PT ;  /* 0x0000001514117248 */ /* 0x001fc80003fe0100 */
[----:B------:R-:W-:-:S13]  /*23a0*/  ISETP.GT.AND P0, PT, R17, RZ, PT ;  /* 0x000000ff1100720c */ /* 0x000fda0003f04270 */
[----:B------:R-:W-:Y:S05]  /*23b0*/  @!P0 BRA `(.L_x_12) ;  /* 0x0000000800348947 */ /* 0x000fea0003800000 */
[C---:B------:R-:W-:Y:S01]  /*23c0*/  ISETP.GE.U32.AND P1, PT, R17.reuse, 0x4, PT ;  /* 0x000000041100780c */ /* 0x040fe20003f26070 */
[----:B------:R-:W-:Y:S01]  /*23d0*/  BSSY.RECONVERGENT B2, `(.L_x_13) ;  /* 0x0000050000027945 */ /* 0x000fe20003800200 */
[----:B------:R-:W-:Y:S01]  /*23e0*/  LOP3.LUT R30, R17, 0x3, RZ, 0xc0, !PT ;  /* 0x00000003111e7812 */ /* 0x000fe200078ec0ff */
[----:B------:R-:W-:-:S03]  /*23f0*/  IMAD.MOV.U32 R32, RZ, RZ, RZ ;  /* 0x000000ffff207224 */ /* 0x000fc600078e00ff */
[----:B------:R-:W-:-:S07]  /*2400*/  ISETP.NE.AND P0, PT, R30, RZ, PT ;  /* 0x000000ff1e00720c */ /* 0x000fce0003f05270 */
[----:B------:R-:W-:Y:S06]  /*2410*/  @!P1 BRA `(.L_x_14) ;  /* 0x00000004002c9947 */ /* 0x000fec0003800000 */
[----:B------:R-:W-:Y:S01]  /*2420*/  HFMA2 R31, -RZ, RZ, 0, 0 ;  /* 0x00000000ff1f7431 */ /* 0x000fe200000001ff */
[----:B------:R-:W-:-:S07]  /*2430*/  LOP3.LUT R32, R17, 0x7ffffffc, RZ, 0xc0, !PT ;  /* 0x7ffffffc11207812 */ /* 0x000fce00078ec0ff */
.L_x_15:
[----:B-1----:R-:W-:Y:S01]  /*2440*/  IMAD.SHL.U32 R2, R31, 0x8, RZ ;  /* 0x000000081f027824 */ /* 0x002fe200078e00ff */
[----:B------:R-:W-:Y:S01]  /*2450*/  MOV R19, 0x8 ;  /* 0x0000000800137802 */ /* 0x000fe20000000f00 */
[----:B------:R-:W-:Y:S01]  /*2460*/  IMAD.MOV.U32 R5, RZ, RZ, 0x8 ;  /* 0x00000008ff057424 */ /* 0x000fe200078e00ff */
[----:B------:R-:W-:Y:S01]  /*2470*/  MOV R3, 0x4 ;  /* 0x0000000400037802 */ /* 0x000fe20000000f00 */
[----:B------:R-:W-:Y:S01]  /*2480*/  IMAD.MOV.U32 R7, RZ, RZ, 0x8 ;  /* 0x00000008ff077424 */ /* 0x000fe200078e00ff */
[C---:B------:R-:W-:Y:S01]  /*2490*/  ISETP.EQ.AND P1, PT, R2.reuse, RZ, PT ;  /* 0x000000ff0200720c */ /* 0x040fe20003f22270 */
[----:B------:R-:W-:Y:S01]  /*24a0*/  IMAD.MOV.U32 R9, RZ, RZ, RZ ;  /* 0x000000ffff097224 */ /* 0x000fe200078e00ff */
[C---:B------:R-:W-:Y:S01]  /*24b0*/  ISETP.EQ.AND P2, PT, R2.reuse, 0x8, PT ;  /* 0x000000080200780c */ /* 0x040fe20003f42270 */
[----:B------:R-:W-:Y:S01]  /*24c0*/  IMAD.MOV.U32 R33, RZ, RZ, 0x3f800000 ;  /* 0x3f800000ff217424 */ /* 0x000fe200078e00ff */
[C---:B------:R-:W-:Y:S02]  /*24d0*/  ISETP.EQ.AND P3, PT, R2.reuse, 0x10, PT ;  /* 0x000000100200780c */ /* 0x040fe40003f62270 */
[----:B------:R-:W-:-:S02]  /*24e0*/  ISETP.EQ.AND P4, PT, R2, -0x8, PT ;  /* 0xfffffff80200780c */ /* 0x000fc40003f82270 */
[C---:B------:R-:W-:Y:S02]  /*24f0*/  ISETP.EQ.AND P5, PT, R2.reuse, -0x10, PT ;  /* 0xfffffff00200780c */ /* 0x040fe40003fa2270 */
[----:B------:R-:W-:Y:S01]  /*2500*/  ISETP.EQ.AND P6, PT, R2, -0x18, PT ;  /* 0xffffffe80200780c */ /* 0x000fe20003fc2270 */
[----:B------:R-:W-:Y:S01]  /*2510*/  IMAD R2, R0, R21, R31 ;  /* 0x0000001500027224 */ /* 0x000fe200078e021f */
[----:B------:R-:W-:Y:S01]  /*2520*/  MOV R8, UR25 ;  /* 0x0000001900087c02 */ /* 0x000fe20008000f00 */
[----:B------:R-:W-:Y:S01]  /*2530*/  @P1 IMAD.MOV.U32 R24, RZ, RZ, R12 ;  /* 0x000000ffff181224 */ /* 0x000fe200078e000c */
[----:B------:R-:W-:Y:S01]  /*2540*/  @P1 MOV R22, R14 ;  /* 0x0000000e00161202 */ /* 0x000fe20000000f00 */
[----:B------:R-:W-:Y:S01]  /*2550*/  @P2 IMAD.MOV.U32 R22, RZ, RZ, R15 ;  /* 0x000000ffff162224 */ /* 0x000fe200078e000f */
[----:B------:R-:W-:Y:S01]  /*2560*/  @P2 MOV R24, R16 ;  /* 0x0000001000182202 */ /* 0x000fe20000000f00 */
[----:B------:R-:W-:Y:S01]  /*2570*/  @P3 IMAD.MOV.U32 R24, RZ, RZ, R13 ;  /* 0x000000ffff183224 */ /* 0x000fe200078e000d */
[----:B------:R-:W-:Y:S01]  /*2580*/  @P3 MOV R22, R11 ;  /* 0x0000000b00163202 */ /* 0x000fe20000000f00 */
[----:B------:R-:W-:Y:S01]  /*2590*/  IMAD.WIDE R4, R2, R5, UR8 ;  /* 0x0000000802047e25 */ /* 0x000fe2000f8e0205 */
[----:B------:R-:W-:-:S02]  /*25a0*/  @P4 MOV R26, R14 ;  /* 0x0000000e001a4202 */ /* 0x000fc40000000f00 */
[----:B------:R-:W-:Y:S01]  /*25b0*/  @P4 MOV R34, R12 ;  /* 0x0000000c00224202 */ /* 0x000fe20000000f00 */
[----:B------:R-:W-:Y:S01]  /*25c0*/  @P1 IMAD.MOV.U32 R26, RZ, RZ, R15 ;  /* 0x000000ffff1a1224 */ /* 0x000fe200078e000f */
[----:B------:R-:W-:Y:S01]  /*25d0*/  @P2 MOV R26, R11 ;  /* 0x0000000b001a2202 */ /* 0x000fe20000000f00 */
[C---:B------:R-:W-:Y:S01]  /*25e0*/  IMAD.WIDE R18, R2.reuse, R19, UR10 ;  /* 0x0000000a02127e25 */ /* 0x040fe2000f8e0213 */
[----:B------:R-:W-:Y:S01]  /*25f0*/  SHF.R.S32.HI R23, RZ, 0x1f, R22 ;  /* 0x0000001fff177819 */ /* 0x000fe20000011416 */
[----:B------:R-:W-:Y:S01]  /*2600*/  STG.E.64 desc[UR26][R4.64], R8 ;  /* 0x0000000804007986 */ /* 0x000fe2000c101b1a */
[----:B------:R-:W-:Y:S01]  /*2610*/  @P1 MOV R34, R16 ;  /* 0x0000001000221202 */ /* 0x000fe20000000f00 */
[C---:B------:R-:W-:Y:S01]  /*2620*/  IMAD.WIDE R6, R2.reuse, R7, UR14 ;  /* 0x0000000e02067e25 */ /* 0x040fe2000f8e0207 */
[----:B------:R-:W-:Y:S01]  /*2630*/  SHF.R.S32.HI R25, RZ, 0x1f, R24 ;  /* 0x0000001fff197819 */ /* 0x000fe20000011418 */
[----:B------:R0:W-:Y:S01]  /*2640*/  STG.E.64 desc[UR26][R18.64], R22 ;  /* 0x0000001612007986 */ /* 0x0001e2000c101b1a */
[----:B------:R-:W-:Y:S01]  /*2650*/  @P2 MOV R34, R13 ;  /* 0x0000000d00222202 */ /* 0x000fe20000000f00 */
[----:B------:R-:W-:Y:S01]  /*2660*/  @P5 IMAD.MOV.U32 R37, RZ, RZ, R14 ;  /* 0x000000ffff255224 */ /* 0x000fe200078e000e */
[----:B------:R-:W-:Y:S01]  /*2670*/  @P4 MOV R37, R15 ;  /* 0x0000000f00254202 */ /* 0x000fe20000000f00 */
[----:B------:R-:W-:Y:S01]  /*2680*/  IMAD.WIDE R2, R2, R3, UR16 ;  /* 0x0000001002027e25 */ /* 0x000fe2000f8e0203 */
[----:B------:R-:W-:Y:S01]  /*2690*/  @P5 MOV R39, R12 ;  /* 0x0000000c00275202 */ /* 0x000fe20000000f00 */
[----:B------:R1:W-:Y:S01]  /*26a0*/  STG.E.64 desc[UR26][R6.64], R24 ;  /* 0x0000001806007986 */ /* 0x0003e2000c101b1a */
[----:B------:R-:W-:Y:S01]  /*26b0*/  SHF.R.S32.HI R27, RZ, 0x1f, R26 ;  /* 0x0000001fff1b7819 */ /* 0x000fe2000001141a */
[----:B------:R-:W-:Y:S01]  /*26c0*/  @P1 IMAD.MOV.U32 R37, RZ, RZ, R11 ;  /* 0x000000ffff251224 */ /* 0x000fe200078e000b */
[----:B------:R-:W-:Y:S01]  /*26d0*/  SHF.R.S32.HI R35, RZ, 0x1f, R34 ;  /* 0x0000001fff237819 */ /* 0x000fe20000011422 */
[----:B------:R-:W-:Y:S01]  /*26e0*/  @P4 IMAD.MOV.U32 R39, RZ, RZ, R16 ;  /* 0x000000ffff274224 */ /* 0x000fe200078e0010 */
[-C--:B------:R-:W-:Y:S01]  /*26f0*/  @P1 MOV R39, R13.reuse ;  /* 0x0000000d00271202 */ /* 0x080fe20000000f00 */
[----:B------:R-:W-:Y:S01]  /*2700*/  @P6 IMAD.MOV.U32 R41, RZ, RZ, R14 ;  /* 0x000000ffff296224 */ /* 0x000fe200078e000e */
[----:B------:R-:W-:Y:S01]  /*2710*/  STG.E desc[UR26][R2.64], R33 ;  /* 0x0000002102007986 */ /* 0x000fe2000c10191a */
[----:B------:R-:W-:Y:S01]  /*2720*/  @P5 IMAD.MOV.U32 R41, RZ, RZ, R15 ;  /* 0x000000ffff295224 */ /* 0x000fe200078e000f */
[----:B0-----:R-:W-:Y:S01]  /*2730*/  SHF.R.S32.HI R23, RZ, 0x1f, R37 ;  /* 0x0000001fff177819 */ /* 0x001fe20000011425 */
[----:B------:R-:W-:Y:S01]  /*2740*/  @P6 IMAD.MOV.U32 R28, RZ, RZ, R12 ;  /* 0x000000ffff1c6224 */ /* 0x000fe200078e000c */
[----:B------:R-:W-:Y:S01]  /*2750*/  STG.E.64 desc[UR26][R4.64+0x8], R8 ;  /* 0x0000080804007986 */ /* 0x000fe2000c101b1a */
[----:B------:R-:W-:Y:S01]  /*2760*/  @P4 IMAD.MOV.U32 R41, RZ, RZ, R11 ;  /* 0x000000ffff294224 */ /* 0x000fe200078e000b */
[----:B------:R-:W-:Y:S01]  /*2770*/  @P5 MOV R28, R16 ;  /* 0x00000010001c5202 */ /* 0x000fe20000000f00 */
[----:B------:R-:W-:Y:S01]  /*2780*/  IMAD.MOV.U32 R22, RZ, RZ, R37 ;  /* 0x000000ffff167224 */ /* 0x000fe200078e0025 */
[----:B------:R0:W-:Y:S01]  /*2790*/  STG.E.64 desc[UR26][R18.64+0x8], R26 ;  /* 0x0000081a12007986 */ /* 0x0001e2000c101b1a */
[----:B------:R-:W-:-:S02]  /*27a0*/  @P4 MOV R28, R13 ;  /* 0x0000000d001c4202 */ /* 0x000fc40000000f00 */
[----:B-1----:R-:W-:Y:S01]  /*27b0*/  SHF.R.S32.HI R25, RZ, 0x1f, R39 ;  /* 0x0000001fff197819 */ /* 0x002fe20000011427 */
[----:B------:R1:W-:Y:S01]  /*27c0*/  STG.E.64 desc[UR26][R6.64+0x8], R34 ;  /* 0x0000082206007986 */ /* 0x0003e2000c101b1a */
[----:B------:R-:W-:Y:S02]  /*27d0*/  MOV R24, R39 ;  /* 0x0000002700187202 */ /* 0x000fe40000000f00 */
[----:B------:R-:W-:Y:S01]  /*27e0*/  SHF.R.S32.HI R29, RZ, 0x1f, R28 ;  /* 0x0000001fff1d7819 */ /* 0x000fe2000001141c */
[----:B------:R1:W-:Y:S01]  /*27f0*/  STG.E desc[UR26][R2.64+0x4], R33 ;  /* 0x0000042102007986 */ /* 0x0003e2000c10191a */
[----:B------:R-:W-:-:S03]  /*2800*/  IADD3 R31, PT, PT, R31, 0x4, RZ ;  /* 0x000000041f1f7810 */ /* 0x000fc60007ffe0ff */
[----:B------:R1:W-:Y:S01]  /*2810*/  STG.E.64 desc[UR26][R4.64+0x10], R8 ;  /* 0x0000100804007986 */ /* 0x0003e2000c101b1a */
[----:B------:R-:W-:Y:S01]  /*2820*/  ISETP.NE.AND P1, PT, R31, R32, PT ;  /* 0x000000201f00720c */ /* 0x000fe20003f25270 */
[--C-:B0-----:R-:W-:Y:S01]  /*2830*/  IMAD.MOV.U32 R26, RZ, RZ, R41.reuse ;  /* 0x000000ffff1a7224 */ /* 0x101fe200078e0029 */
[----:B------:R-:W-:Y:S01]  /*2840*/  SHF.R.S32.HI R27, RZ, 0x1f, R41 ;  /* 0x0000001fff1b7819 */ /* 0x000fe20000011429 */
[----:B------:R1:W-:Y:S04]  /*2850*/  STG.E.64 desc[UR26][R18.64+0x10], R22 ;  /* 0x0000101612007986 */ /* 0x0003e8000c101b1a */
[----:B------:R1:W-:Y:S04]  /*2860*/  STG.E.64 desc[UR26][R6.64+0x10], R24 ;  /* 0x0000101806007986 */ /* 0x0003e8000c101b1a */
[----:B------:R1:W-:Y:S04]  /*2870*/  STG.E desc[UR26][R2.64+0x8], R33 ;  /* 0x0000082102007986 */ /* 0x0003e8000c10191a */
[----:B------:R1:W-:Y:S04]  /*2880*/  STG.E.64 desc[UR26][R4.64+0x18], R8 ;  /* 0x0000180804007986 */ /* 0x0003e8000c101b1a */
[----:B------:R1:W-:Y:S04]  /*2890*/  STG.E.64 desc[UR26][R18.64+0x18], R26 ;  /* 0x0000181a12007986 */ /* 0x0003e8000c101b1a */
[----:B------:R1:W-:Y:S04]  /*28a0*/  STG.E.64 desc[UR26][R6.64+0x18], R28 ;  /* 0x0000181c06007986 */ /* 0x0003e8000c101b1a */
[----:B------:R1:W-:Y:S01]  /*28b0*/  STG.E desc[UR26][R2.64+0xc], R33 ;  /* 0x00000c2102007986 */ /* 0x0003e2000c10191a */
[----:B------:R-:W-:Y:S05]  /*28c0*/  @P1 BRA `(.L_x_15) ;  /* 0xfffffff800dc1947 */ /* 0x000fea000383ffff */
.L_x_14:
[----:B------:R-:W-:Y:S05]  /*28d0*/  BSYNC.RECONVERGENT B2 ;  /* 0x0000000000027941 */ /* 0x000fea0003800200 */
.L_x_13:
[----:B------:R-:W-:Y:S05]  /*28e0*/  @!P0 BRA `(.L_x_12) ;  /* 0x0000000000e88947 */ /* 0x000fea0003800000 */
[----:B-1----:R-:W-:Y:S02]  /*28f0*/  IMAD.SHL.U32 R24, R32, 0x8, RZ ;  /* 0x0000000820187824 */ /* 0x002fe400078e00ff */
[----:B------:R-:W-:Y:S02]  /*2900*/  HFMA2 R7, -RZ, RZ, 0, 4.76837158203125e-07 ;  /* 0x00000008ff077431 */ /* 0x000fe400000001ff */
[----:B------:R-:W-:Y:S01]  /*2910*/  IMAD R2, R0, R21, R32 ;  /* 0x0000001500027224 */ /* 0x000fe200078e0220 */
[----:B------:R-:W-:Y:S01]  /*2920*/  MOV R5, 0x8 ;  /* 0x0000000800057802 */ /* 0x000fe20000000f00 */
[----:B------:R-:W-:Y:S01]  /*2930*/  IMAD.MOV.U32 R9, RZ, RZ, 0x8 ;  /* 0x00000008ff097424 */ /* 0x000fe200078e00ff */
[C---:B------:R-:W-:Y:S01]  /*2940*/  ISETP.EQ.AND P1, PT, R24.reuse, RZ, PT ;  /* 0x000000ff1800720c */ /* 0x040fe20003f22270 */
[----:B------:R-:W-:Y:S01]  /*2950*/  HFMA2 R19, -RZ, RZ, 0, 0 ;  /* 0x00000000ff137431 */ /* 0x000fe200000001ff */
[----:B------:R-:W-:Y:S01]  /*2960*/  ISETP.EQ.AND P2, PT, R24, 0x8, PT ;  /* 0x000000081800780c */ /* 0x000fe20003f42270 */
[----:B------:R-:W-:Y:S01]  /*2970*/  IMAD.WIDE R8, R2, R9, UR8 ;  /* 0x0000000802087e25 */ /* 0x000fe2000f8e0209 */
[----:B------:R-:W-:-:S03]  /*2980*/  ISETP.EQ.AND P0, PT, R24, 0x10, PT ;  /* 0x000000101800780c */ /* 0x000fc60003f02270 */
[----:B------:R-:W-:Y:S01]  /*2990*/  HFMA2 R25, -RZ, RZ, 1.875, 0 ;  /* 0x3f800000ff197431 */ /* 0x000fe200000001ff */
[----:B------:R-:W-:Y:S01]  /*29a0*/  MOV R3, 0x4 ;  /* 0x0000000400037802 */ /* 0x000fe20000000f00 */
[----:B------:R-:W-:Y:S01]  /*29b0*/  IMAD.WIDE R4, R2, R5, UR10 ;  /* 0x0000000a02047e25 */ /* 0x000fe2000f8e0205 */
[----:B------:R-:W-:-:S03]  /*29c0*/  MOV R18, UR25 ;  /* 0x0000001900127c02 */ /* 0x000fc60008000f00 */
[----:B------:R-:W-:Y:S02]  /*29d0*/  IMAD.WIDE R6, R2, R7, UR14 ;  /* 0x0000000e02067e25 */ /* 0x000fe4000f8e0207 */
[----:B------:R0:W-:Y:S02]  /*29e0*/  STG.E.64 desc[UR26][R8.64], R18 ;  /* 0x0000001208007986 */ /* 0x0001e4000c101b1a */
[----:B------:R-:W-:Y:S02]  /*29f0*/  @P1 IMAD.MOV.U32 R22, RZ, RZ, R14 ;  /* 0x000000ffff161224 */ /* 0x000fe400078e000e */
[----:B------:R-:W-:Y:S02]  /*2a00*/  @P1 IMAD.MOV.U32 R26, RZ, RZ, R12 ;  /* 0x000000ffff1a1224 */ /* 0x000fe400078e000c */
[----:B------:R-:W-:Y:S01]  /*2a10*/  @P2 IMAD.MOV.U32 R22, RZ, RZ, R15 ;  /* 0x000000ffff162224 */ /* 0x000fe200078e000f */
[----:B------:R-:W-:Y:S01]  /*2a20*/  @P0 MOV R22, R11 ;  /* 0x0000000b00160202 */ /* 0x000fe20000000f00 */
[----:B------:R-:W-:-:S02]  /*2a30*/  @P2 IMAD.MOV.U32 R26, RZ, RZ, R16 ;  /* 0x000000ffff1a2224 */ /* 0x000fc400078e0010 */
[----:B------:R-:W-:Y:S01]  /*2a40*/  @P0 IMAD.MOV.U32 R26, RZ, RZ, R13 ;  /* 0x000000ffff1a0224 */ /* 0x000fe200078e000d */
[----:B------:R-:W-:Y:S01]  /*2a50*/  SHF.R.S32.HI R23, RZ, 0x1f, R22 ;  /* 0x0000001fff177819 */ /* 0x000fe20000011416 */
[----:B------:R-:W-:Y:S01]  /*2a60*/  IMAD.WIDE R2, R2, R3, UR16 ;  /* 0x0000001002027e25 */ /* 0x000fe2000f8e0203 */
[----:B------:R-:W-:Y:S02]  /*2a70*/  ISETP.NE.AND P0, PT, R30, 0x1, PT ;  /* 0x000000011e00780c */ /* 0x000fe40003f05270 */
[----:B------:R-:W-:Y:S01]  /*2a80*/  SHF.R.S32.HI R27, RZ, 0x1f, R26 ;  /* 0x0000001fff1b7819 */ /* 0x000fe2000001141a */
[----:B------:R0:W-:Y:S04]  /*2a90*/  STG.E.64 desc[UR26][R4.64], R22 ;  /* 0x0000001604007986 */ /* 0x0001e8000c101b1a */
[----:B------:R0:W-:Y:S04]  /*2aa0*/  STG.E.64 desc[UR26][R6.64], R26 ;  /* 0x0000001a06007986 */ /* 0x0001e8000c101b1a */
[----:B------:R0:W-:Y:S02]  /*2ab0*/  STG.E desc[UR26][R2.64], R25 ;  /* 0x0000001902007986 */ /* 0x0001e4000c10191a */
[----:B------:R-:W-:Y:S05]  /*2ac0*/  @!P0 BRA `(.L_x_12) ;  /* 0x0000000000708947 */ /* 0x000fea0003800000 */
[----:B------:R-:W-:Y:S01]  /*2ad0*/  ISETP.EQ.AND P3, PT, R24, -0x8, PT ;  /* 0xfffffff81800780c */ /* 0x000fe20003f62270 */
[----:B------:R2:W-:Y:S01]  /*2ae0*/  STG.E.64 desc[UR26][R8.64+0x8], R18 ;  /* 0x0000081208007986 */ /* 0x0005e2000c101b1a */
[----:B------:R-:W-:-:S11]  /*2af0*/  ISETP.NE.AND P0, PT, R30, 0x2, PT ;  /* 0x000000021e00780c */ /* 0x000fd60003f05270 */
[----:B0-----:R-:W-:Y:S01]  /*2b00*/  @P3 IMAD.MOV.U32 R22, RZ, RZ, R14 ;  /* 0x000000ffff163224 */ /* 0x001fe200078e000e */
[----:B------:R-:W-:Y:S01]  /*2b10*/  @P3 MOV R26, R12 ;  /* 0x0000000c001a3202 */ /* 0x000fe20000000f00 */
[----:B------:R-:W-:Y:S01]  /*2b20*/  @P1 IMAD.MOV.U32 R22, RZ, RZ, R15 ;  /* 0x000000ffff161224 */ /* 0x000fe200078e000f */
[----:B------:R-:W-:Y:S01]  /*2b30*/  @P1 MOV R26, R16 ;  /* 0x00000010001a1202 */ /* 0x000fe20000000f00 */
[----:B------:R-:W-:Y:S01]  /*2b40*/  @P2 IMAD.MOV.U32 R22, RZ, RZ, R11 ;  /* 0x000000ffff162224 */ /* 0x000fe200078e000b */
[----:B------:R-:W-:-:S04]  /*2b50*/  @P2 MOV R26, R13 ;  /* 0x0000000d001a2202 */ /* 0x000fc80000000f00 */
[----:B------:R-:W-:Y:S02]  /*2b60*/  SHF.R.S32.HI R23, RZ, 0x1f, R22 ;  /* 0x0000001fff177819 */ /* 0x000fe40000011416 */
[----:B------:R-:W-:-:S03]  /*2b70*/  SHF.R.S32.HI R27, RZ, 0x1f, R26 ;  /* 0x0000001fff1b7819 */ /* 0x000fc6000001141a */
[----:B------:R2:W-:Y:S04]  /*2b80*/  STG.E.64 desc[UR26][R4.64+0x8], R22 ;  /* 0x0000081604007986 */ /* 0x0005e8000c101b1a */
[----:B------:R2:W-:Y:S04]  /*2b90*/  STG.E.64 desc[UR26][R6.64+0x8], R26 ;  /* 0x0000081a06007986 */ /* 0x0005e8000c101b1a */
[----:B------:R2:W-:Y:S01]  /*2ba0*/  STG.E desc[UR26][R2.64+0x4], R25 ;  /* 0x0000041902007986 */ /* 0x0005e2000c10191a */
[----:B------:R-:W-:Y:S05]  /*2bb0*/  @!P0 BRA `(.L_x_12) ;  /* 0x0000000000348947 */ /* 0x000fea0003800000 */
[----:B------:R-:W-:Y:S01]  /*2bc0*/  ISETP.EQ.AND P0, PT, R24, -0x10, PT ;  /* 0xfffffff01800780c */ /* 0x000fe20003f02270 */
[----:B------:R3:W-:-:S12]  /*2bd0*/  STG.E.64 desc[UR26][R8.64+0x10], R18 ;  /* 0x0000101208007986 */ /* 0x0007d8000c101b1a */
[----:B--2---:R-:W-:Y:S01]  /*2be0*/  @P0 IMAD.MOV.U32 R22, RZ, RZ, R14 ;  /* 0x000000ffff160224 */ /* 0x004fe200078e000e */
        /* <DEDUP_REMOVED lines=9> */
[----:B------:R3:W-:Y:S02]  /*2c80*/  STG.E desc[UR26][R2.64+0x8], R25 ;  /* 0x0000081902007986 */ /* 0x0007e4000c10191a */
.L_x_12:
[----:B------:R-:W-:Y:S05]  /*2c90*/  BSYNC.RECONVERGENT B1 ;  /* 0x0000000000017941 */ /* 0x000fea0003800200 */
.L_x_11:
[----:B------:R-:W4:Y:S01]  /*2ca0*/  LDCU UR4, c[0x0][0x39c] ;  /* 0x00007380ff0477ac */ /* 0x000f220008000800 */
[----:B------:R-:W-:-:S04]  /*2cb0*/  ISETP.GE.AND P0, PT, R20, R21, PT ;  /* 0x000000151400720c */ /* 0x000fc80003f06270 */
[----:B----4-:R-:W-:-:S13]  /*2cc0*/  ISETP.NE.AND P0, PT, RZ, UR4, !P0 ;  /* 0x00000004ff007c0c */ /* 0x010fda000c705270 */
[----:B------:R-:W-:Y:S05]  /*2cd0*/  @!P0 BRA `(.L_x_2) ;  /* 0x00000004005c8947 */ /* 0x000fea0003800000 */
[----:B0123--:R-:W-:Y:S01]  /*2ce0*/  IADD3 R2, PT, PT, R17, -R21, RZ ;  /* 0x8000001511027210 */ /* 0x00ffe20007ffe0ff */
[----:B------:R-:W-:Y:S01]  /*2cf0*/  IMAD.IADD R26, R21, 0x1, -R17 ;  /* 0x00000001151a7824 */ /* 0x000fe200078e0a11 */
[----:B------:R-:W-:Y:S01]  /*2d00*/  BSSY.RECONVERGENT B1, `(.L_x_16) ;  /* 0x000002b000017945 */ /* 0x000fe20003800200 */
[----:B------:R-:W-:Y:S01]  /*2d10*/  HFMA2 R7, -RZ, RZ, 0, 0 ;  /* 0x00000000ff077431 */ /* 0x000fe200000001ff */
[----:B------:R-:W-:Y:S01]  /*2d20*/  ISETP.GT.U32.AND P0, PT, R2, -0x4, PT ;  /* 0xfffffffc0200780c */ /* 0x000fe20003f04070 */
[----:B------:R-:W-:Y:S01]  /*2d30*/  IMAD.U32 R6, RZ, RZ, UR25 ;  /* 0x00000019ff067e24 */ /* 0x000fe2000f8e00ff */
[----:B------:R-:W-:Y:S01]  /*2d40*/  LOP3.LUT R28, R26, 0x3, RZ, 0xc0, !PT ;  /* 0x000000031a1c7812 */ /* 0x000fe200078ec0ff */
[--C-:B------:R-:W-:Y:S01]  /*2d50*/  IMAD.MOV.U32 R4, RZ, RZ, R14.reuse ;  /* 0x000000ffff047224 */ /* 0x100fe200078e000e */
[----:B------:R-:W-:Y:S02]  /*2d60*/  SHF.R.S32.HI R5, RZ, 0x1f, R14 ;  /* 0x0000001fff057819 */ /* 0x000fe4000001140e */
[----:B------:R-:W-:-:S02]  /*2d70*/  ISETP.NE.AND P1, PT, R28, RZ, PT ;  /* 0x000000ff1c00720c */ /* 0x000fc40003f25270 */
[----:B------:R-:W-:Y:S02]  /*2d80*/  SHF.R.S32.HI R3, RZ, 0x1f, R12 ;  /* 0x0000001fff037819 */ /* 0x000fe4000001140c */
[----:B------:R-:W-:-:S03]  /*2d90*/  MOV R2, R12 ;  /* 0x0000000c00027202 */ /* 0x000fc60000000f00 */
[----:B------:R-:W-:Y:S06]  /*2da0*/  @P0 BRA `(.L_x_17) ;  /* 0x0000000000800947 */ /* 0x000fec0003800000 */
[----:B------:R-:W-:Y:S01]  /*2db0*/  LOP3.LUT R27, R26, 0xfffffffc, RZ, 0xc0, !PT ;  /* 0xfffffffc1a1b7812 */ /* 0x000fe200078ec0ff */
[----:B------:R-:W-:Y:S01]  /*2dc0*/  IMAD.MOV.U32 R20, RZ, RZ, RZ ;  /* 0x000000ffff147224 */ /* 0x000fe200078e00ff */
[----:B------:R-:W-:-:S07]  /*2dd0*/  MOV R29, 0x3f800000 ;  /* 0x3f800000001d7802 */ /* 0x000fce0000000f00 */
.L_x_18:
[----:B0-----:R-:W-:Y:S02]  /*2de0*/  HFMA2 R19, -RZ, RZ, 0, 4.76837158203125e-07 ;  /* 0x00000008ff137431 */ /* 0x001fe400000001ff */
[----:B------:R-:W-:Y:S01]  /*2df0*/  IMAD R24, R0, R21, R17 ;  /* 0x0000001500187224 */ /* 0x000fe200078e0211 */
[----:B------:R-:W-:Y:S01]  /*2e00*/  MOV R25, 0x4 ;  /* 0x0000000400197802 */ /* 0x000fe20000000f00 */
[----:B------:R-:W-:Y:S01]  /*2e10*/  IMAD.MOV.U32 R9, RZ, RZ, 0x8 ;  /* 0x00000008ff097424 */ /* 0x000fe200078e00ff */
[----:B------:R-:W-:Y:S01]  /*2e20*/  IADD3 R17, PT, PT, R17, 0x4, RZ ;  /* 0x0000000411117810 */ /* 0x000fe20007ffe0ff */
[----:B------:R-:W-:Y:S02]  /*2e30*/  IMAD.MOV.U32 R23, RZ, RZ, 0x8 ;  /* 0x00000008ff177424 */ /* 0x000fe400078e00ff */
[----:B------:R-:W-:-:S04]  /*2e40*/  IMAD.WIDE R8, R24, R9, UR8 ;  /* 0x0000000818087e25 */ /* 0x000fc8000f8e0209 */
[C---:B------:R-:W-:Y:S01]  /*2e50*/  IMAD.WIDE R18, R24.reuse, R19, UR10 ;  /* 0x0000000a18127e25 */ /* 0x040fe2000f8e0213 */
[----:B------:R0:W-:Y:S03]  /*2e60*/  STG.E.64 desc[UR26][R8.64], R6 ;  /* 0x0000000608007986 */ /* 0x0001e6000c101b1a */
[C---:B------:R-:W-:Y:S01]  /*2e70*/  IMAD.WIDE R22, R24.reuse, R23, UR14 ;  /* 0x0000000e18167e25 */ /* 0x040fe2000f8e0217 */
[----:B------:R0:W-:Y:S03]  /*2e80*/  STG.E.64 desc[UR26][R18.64], R4 ;  /* 0x0000000412007986 */ /* 0x0001e6000c101b1a */
[----:B------:R-:W-:Y:S01]  /*2e90*/  IMAD.WIDE R24, R24, R25, UR16 ;  /* 0x0000001018187e25 */ /* 0x000fe2000f8e0219 */
[----:B------:R0:W-:Y:S03]  /*2ea0*/  STG.E.64 desc[UR26][R22.64], R2 ;  /* 0x0000000216007986 */ /* 0x0001e6000c101b1a */
[----:B------:R-:W-:Y:S01]  /*2eb0*/  VIADD R20, R20, 0x4 ;  /* 0x0000000414147836 */ /* 0x000fe20000000000 */
[----:B------:R0:W-:Y:S04]  /*2ec0*/  STG.E desc[UR26][R24.64], R29 ;  /* 0x0000001d18007986 */ /* 0x0001e8000c10191a */
[----:B------:R0:W-:Y:S01]  /*2ed0*/  STG.E.64 desc[UR26][R8.64+0x8], R6 ;  /* 0x0000080608007986 */ /* 0x0001e2000c101b1a */
[----:B------:R-:W-:-:S03]  /*2ee0*/  ISETP.NE.AND P0, PT, R20, R27, PT ;  /* 0x0000001b1400720c */ /* 0x000fc60003f05270 */
[----:B------:R0:W-:Y:S04]  /*2ef0*/  STG.E.64 desc[UR26][R18.64+0x8], R4 ;  /* 0x0000080412007986 */ /* 0x0001e8000c101b1a */
[----:B------:R0:W-:Y:S04]  /*2f00*/  STG.E.64 desc[UR26][R22.64+0x8], R2 ;  /* 0x0000080216007986 */ /* 0x0001e8000c101b1a */
[----:B------:R0:W-:Y:S04]  /*2f10*/  STG.E desc[UR26][R24.64+0x4], R29 ;  /* 0x0000041d18007986 */ /* 0x0001e8000c10191a */
[----:B------:R0:W-:Y:S04]  /*2f20*/  STG.E.64 desc[UR26][R8.64+0x10], R6 ;  /* 0x0000100608007986 */ /* 0x0001e8000c101b1a */
        /* <DEDUP_REMOVED lines=8> */
.L_x_17:
[----:B------:R-:W-:Y:S05]  /*2fb0*/  BSYNC.RECONVERGENT B1 ;  /* 0x0000000000017941 */ /* 0x000fea0003800200 */
.L_x_16:
[----:B------:R-:W-:Y:S05]  /*2fc0*/  @!P1 BRA `(.L_x_2) ;  /* 0x0000000000a09947 */ /* 0x000fea0003800000 */
[----:B------:R-:W-:Y:S01]  /*2fd0*/  ISETP.NE.AND P0, PT, R28, 0x1, PT ;  /* 0x000000011c00780c */ /* 0x000fe20003f05270 */
[----:B------:R-:W-:Y:S01]  /*2fe0*/  BSSY.RECONVERGENT B1, `(.L_x_19) ;  /* 0x0000017000017945 */ /* 0x000fe20003800200 */
[----:B0-----:R-:W-:-:S04]  /*2ff0*/  LOP3.LUT R8, R26, 0x1, RZ, 0xc0, !PT ;  /* 0x000000011a087812 */ /* 0x001fc800078ec0ff */
[----:B------:R-:W-:-:S07]  /*3000*/  ISETP.NE.U32.AND P1, PT, R8, 0x1, PT ;  /* 0x000000010800780c */ /* 0x000fce0003f25070 */
[----:B------:R-:W-:Y:S06]  /*3010*/  @!P0 BRA `(.L_x_20) ;  /* 0x00000000004c8947 */ /* 0x000fec0003800000 */
[----:B------:R-:W-:Y:S02]  /*3020*/  HFMA2 R19, -RZ, RZ, 0, 4.76837158203125e-07 ;  /* 0x00000008ff137431 */ /* 0x000fe400000001ff */
        /* <DEDUP_REMOVED lines=10> */
[----:B------:R-:W-:Y:S01]  /*30d0*/  IMAD.MOV.U32 R27, RZ, RZ, 0x3f800000 ;  /* 0x3f800000ff1b7424 */ /* 0x000fe200078e00ff */
[----:B------:R0:W-:Y:S01]  /*30e0*/  STG.E.64 desc[UR26][R22.64], R2 ;  /* 0x0000000216007986 */ /* 0x0001e2000c101b1a */
[----:B------:R-:W-:-:S05]  /*30f0*/  IMAD.WIDE R24, R24, R25, UR16 ;  /* 0x0000001018187e25 */ /* 0x000fca000f8e0219 */
[----:B------:R0:W-:Y:S04]  /*3100*/  STG.E desc[UR26][R24.64], R27 ;  /* 0x0000001b18007986 */ /* 0x0001e8000c10191a */
[----:B------:R0:W-:Y:S04]  /*3110*/  STG.E.64 desc[UR26][R8.64+0x8], R6 ;  /* 0x0000080608007986 */ /* 0x0001e8000c101b1a */
[----:B------:R0:W-:Y:S04]  /*3120*/  STG.E.64 desc[UR26][R18.64+0x8], R4 ;  /* 0x0000080412007986 */ /* 0x0001e8000c101b1a */
[----:B------:R0:W-:Y:S04]  /*3130*/  STG.E.64 desc[UR26][R22.64+0x8], R2 ;  /* 0x0000080216007986 */ /* 0x0001e8000c101b1a */
[----:B------:R0:W-:Y:S02]  /*3140*/  STG.E desc[UR26][R24.64+0x4], R27 ;  /* 0x0000041b18007986 */ /* 0x0001e4000c10191a */
.L_x_20:
[----:B------:R-:W-:Y:S05]  /*3150*/  BSYNC.RECONVERGENT B1 ;  /* 0x0000000000017941 */ /* 0x000fea0003800200 */
.L_x_19:
[----:B------:R-:W-:Y:S05]  /*3160*/  @P1 BRA `(.L_x_2) ;  /* 0x0000000000381947 */ /* 0x000fea0003800000 */
[----:B0-----:R-:W-:Y:S02]  /*3170*/  HFMA2 R18, -RZ, RZ, 0, 4.76837158203125e-07 ;  /* 0x00000008ff127431 */ /* 0x001fe400000001ff */
[----:B------:R-:W-:Y:S01]  /*3180*/  IMAD R17, R0, R21, R17 ;  /* 0x0000001500117224 */ /* 0x000fe200078e0211 */
[----:B------:R-:W-:Y:S01]  /*3190*/  MOV R22, 0x4 ;  /* 0x0000000400167802 */ /* 0x000fe20000000f00 */
[----:B------:R-:W-:Y:S02]  /*31a0*/  IMAD.MOV.U32 R8, RZ, RZ, 0x8 ;  /* 0x00000008ff087424 */ /* 0x000fe400078e00ff */
        /* <DEDUP_REMOVED lines=9> */
[----:B------:R4:W-:Y:S02]  /*3240*/  STG.E desc[UR26][R22.64], R25 ;  /* 0x0000001916007986 */ /* 0x0009e4000c10191a */
.L_x_2:
[----:B------:R-:W-:Y:S05]  /*3250*/  BSYNC.RECONVERGENT B0 ;  /* 0x0000000000007941 */ /* 0x000fea0003800200 */
.L_x_1:
[----:B------:R-:W5:Y:S01]  /*3260*/  LDCU UR4, c[0x0][0x38c] ;  /* 0x00007180ff0477ac */ /* 0x000f620008000800 */
[----:B------:R-:W-:-:S04]  /*3270*/  IADD3 R0, PT, PT, R0, UR28, RZ ;  /* 0x0000001c00007c10 */ /* 0x000fc8000fffe0ff */
[----:B-----5:R-:W-:-:S13]  /*3280*/  ISETP.GE.AND P0, PT, R0, UR4, PT ;  /* 0x0000000400007c0c */ /* 0x020fda000bf06270 */
[----:B------:R-:W-:Y:S05]  /*3290*/  @!P0 BRA `(.L_x_21) ;  /* 0xffffffcc00e88947 */ /* 0x000fea000383ffff */
[----:B------:R-:W-:Y:S05]  /*32a0*/  EXIT ;  /* 0x000000000000794d */ /* 0x000fea0003800000 */
.L_x_0:
[----:B------:R-:W1:Y:S02]  /*32b0*/  LDCU UR4, c[0x0][0x39c] ;  /* 0x00007380ff0477ac */ /* 0x000e640008000800 */
[----:B-1----:R-:W-:-:S13]  /*32c0*/  ISETP.NE.AND P0, PT, RZ, UR4, PT ;  /* 0x00000004ff007c0c */ /* 0x002fda000bf05270 */
[----:B0-----:R-:W-:Y:S05]  /*32d0*/  @!P0 EXIT ;  /* 0x000000000000894d */ /* 0x001fea0003800000 */
[----:B------:R-:W-:Y:S01]  /*32e0*/  UISETP.LT.AND UP0, UPT, URZ, UR24, UPT ;  /* 0x00000018ff00728c */ /* 0x000fe2000bf01270 */
[----:B------:R-:W-:Y:S01]  /*32f0*/  BSSY.RECONVERGENT B0, `(.L_x_22) ;  /* 0x000007d000007945 */ /* 0x000fe20003800200 */
[----:B------:R-:W-:Y:S02]  /*3300*/  ULOP3.LUT UR20, UR24, 0x3, URZ, 0xc0, !UPT ;  /* 0x0000000318147892 */ /* 0x000fe4000f8ec0ff */
[----:B------:R-:W-:-:S04]  /*3310*/  USEL UR5, URZ, UR24, UP0 ;  /* 0x00000018ff057287 */ /* 0x000fc80008000000 */
[----:B------:R-:W-:Y:S02]  /*3320*/  UIADD3 UR4, UPT, UPT, -UR5, UR24, URZ ;  /* 0x0000001805047290 */ /* 0x000fe4000fffe1ff */
[----:B------:R-:W-:Y:S02]  /*3330*/  UIADD3 UR13, UPT, UPT, UR5, -UR24, URZ ;  /* 0x80000018050d7290 */ /* 0x000fe4000fffe0ff */
[----:B------:R-:W-:Y:S02]  /*3340*/  ULOP3.LUT UR4, UR4, 0x3, URZ, 0xc0, !UPT ;  /* 0x0000000304047892 */ /* 0x000fe4000f8ec0ff */
[----:B------:R-:W-:Y:S02]  /*3350*/  UIADD3 UR12, UPT, UPT, -UR5, UR24, -UR20 ;  /* 0x00000018050c7290 */ /* 0x000fe4000fffe914 */
[----:B------:R-:W-:Y:S02]  /*3360*/  UISETP.GT.U32.AND UP0, UPT, UR13, -0x4, UPT ;  /* 0xfffffffc0d00788c */ /* 0x000fe4000bf04070 */
[----:B------:R-:W-:-:S11]  /*3370*/  UISETP.NE.AND UP3, UPT, UR4, 0x1, UPT ;  /* 0x000000010400788c */ /* 0x000fd6000bf65270 */
.L_x_28:
[----:B012---:R-:W-:Y:S02]  /*3380*/  HFMA2 R3, -RZ, RZ, 0, 2.384185791015625e-07 ;  /* 0x00000004ff037431 */ /* 0x007fe400000001ff */
[----:B------:R-:W-:Y:S01]  /*3390*/  IMAD.SHL.U32 R2, R0, 0x2, RZ ;  /* 0x0000000200027824 */ /* 0x000fe200078e00ff */
[----:B------:R-:W0:Y:S01]  /*33a0*/  LDCU UR4, c[0x0][0x388] ;  /* 0x00007100ff0477ac */ /* 0x000e220008000800 */
[----:B------:R-:W1:Y:S02]  /*33b0*/  LDC R13, c[0x0][0x398] ;  /* 0x0000e600ff0d7b82 */ /* 0x000e640000000800 */
[----:B------:R-:W-:-:S05]  /*33c0*/  IMAD.WIDE.U32 R2, R2, R3, UR18 ;  /* 0x0000001202027e25 */ /* 0x000fca000f8e0003 */
[----:B------:R-:W0:Y:S04]  /*33d0*/  LDG.E R4, desc[UR26][R2.64] ;  /* 0x0000001a02047981 */ /* 0x000e28000c1e1900 */
[----:B------:R-:W0:Y:S02]  /*33e0*/  LDG.E R5, desc[UR26][R2.64+0x4] ;  /* 0x0000041a02057981 */ /* 0x000e24000c1e1900 */
[----:B0-----:R-:W-:Y:S02]  /*33f0*/  IMAD R4, R4, UR4, R5 ;  /* 0x0000000404047c24 */ /* 0x001fe4000f8e0205 */
[----:B------:R-:W-:Y:S02]  /*3400*/  IMAD.MOV.U32 R5, RZ, RZ, 0x4 ;  /* 0x00000004ff057424 */ /* 0x000fe400078e00ff */
[----:B------:R-:W-:-:S04]  /*3410*/  IMAD R4, R4, 0x3, RZ ;  /* 0x0000000304047824 */ /* 0x000fc800078e02ff */
[----:B------:R-:W-:-:S05]  /*3420*/  IMAD.WIDE R4, R4, R5, UR6 ;  /* 0x0000000604047e25 */ /* 0x000fca000f8e0205 */
[----:B------:R-:W2:Y:S04]  /*3430*/  LDG.E R7, desc[UR26][R4.64+0x4] ;  /* 0x0000041a04077981 */ /* 0x000ea8000c1e1900 */
[----:B------:R-:W3:Y:S04]  /*3440*/  LDG.E R6, desc[UR26][R4.64] ;  /* 0x0000001a04067981 */ /* 0x000ee8000c1e1900 */
[----:B------:R-:W4:Y:S01]  /*3450*/  LDG.E R8, desc[UR26][R4.64+0x8] ;  /* 0x0000081a04087981 */ /* 0x000f22000c1e1900 */
[----:B-1----:R-:W-:Y:S01]  /*3460*/  ISETP.GE.AND P0, PT, R13, 0x1, PT ;  /* 0x000000010d00780c */ /* 0x002fe20003f06270 */
[----:B------:R-:W-:Y:S01]  /*3470*/  UMOV UR22, 0xd9d7bdbb ;  /* 0xd9d7bdbb00167882 */ /* 0x000fe20000000000 */
[----:B------:R-:W-:Y:S01]  /*3480*/  UMOV UR23, 0x3ddb7cdf ;  /* 0x3ddb7cdf00177882 */ /* 0x000fe20000000000 */
[----:B------:R-:W-:Y:S01]  /*3490*/  BSSY.RECONVERGENT B1, `(.L_x_23) ;  /* 0x000005e000017945 */ /* 0x000fe20003800200 */
[----:B--2---:R-:W-:-:S04]  /*34a0*/  FMUL R7, R7, R7 ;  /* 0x0000000707077220 */ /* 0x004fc80000400000 */
[----:B---3--:R-:W-:-:S04]  /*34b0*/  FFMA R7, R6, R6, R7 ;  /* 0x0000000606077223 */ /* 0x008fc80000000007 */
[----:B----4-:R-:W-:-:S06]  /*34c0*/  FFMA R2, R8, R8, R7 ;  /* 0x0000000808027223 */ /* 0x010fcc0000000007 */
[----:B------:R-:W0:Y:S02]  /*34d0*/  F2F.F64.F32 R2, R2 ;  /* 0x0000000200027310 */ /* 0x000e240000201800 */
[----:B0-----:R-:W-:-:S14]  /*34e0*/  DSETP.LE.OR P0, PT, R2, UR22, !P0 ;  /* 0x0000001602007e2a */ /* 0x001fdc000c703400 */
[----:B------:R-:W-:Y:S05]  /*34f0*/  @P0 BRA `(.L_x_24) ;  /* 0x00000004005c0947 */ /* 0x000fea0003800000 */
[----:B------:R-:W-:Y:S01]  /*3500*/  MOV R2, UR25 ;  /* 0x0000001900027c02 */ /* 0x000fe20008000f00 */
[----:B------:R-:W-:Y:S01]  /*3510*/  IMAD R18, R0, R13, RZ ;  /* 0x0000000d00127224 */ /* 0x000fe200078e02ff */
[----:B------:R-:W-:Y:S01]  /*3520*/  UISETP.NE.AND UP2, UPT, UR20, URZ, UPT ;  /* 0x000000ff1400728c */ /* 0x000fe2000bf45270 */
[----:B------:R-:W-:Y:S01]  /*3530*/  IMAD.MOV.U32 R3, RZ, RZ, RZ ;  /* 0x000000ffff037224 */ /* 0x000fe200078e00ff */
[----:B------:R-:W-:Y:S01]  /*3540*/  UMOV UR13, UR5 ;  /* 0x00000005000d7c82 */ /* 0x000fe20008000000 */
[----:B------:R-:W-:Y:S08]  /*3550*/  BRA.U UP0, `(.L_x_25) ;  /* 0x0000000100807547 */ /* 0x000ff0000b800000 */
[----:B------:R-:W-:Y:S01]  /*3560*/  MOV R15, 0x3f800000 ;  /* 0x3f800000000f7802 */ /* 0x000fe20000000f00 */
[----:B------:R-:W-:Y:S01]  /*3570*/  UMOV UR4, URZ ;  /* 0x000000ff00047c82 */ /* 0x000fe20008000000 */
[----:B------:R-:W-:-:S05]  /*3580*/  UMOV UR13, UR5 ;  /* 0x00000005000d7c82 */ /* 0x000fca0008000000 */
.L_x_26:
[----:B0-----:R-:W-:Y:S02]  /*3590*/  HFMA2 R5, -RZ, RZ, 0, 4.76837158203125e-07 ;  /* 0x00000008ff057431 */ /* 0x001fe400000001ff */
[----:B------:R-:W-:Y:S01]  /*35a0*/  VIADD R10, R18, UR13 ;  /* 0x0000000d120a7c36 */ /* 0x000fe20008000000 */
[----:B------:R-:W-:Y:S01]  /*35b0*/  MOV R9, 0x8 ;  /* 0x0000000800097802 */ /* 0x000fe20000000f00 */
[----:B------:R-:W-:Y:S01]  /*35c0*/  IMAD.MOV.U32 R7, RZ, RZ, 0x8 ;  /* 0x00000008ff077424 */ /* 0x000fe200078e00ff */
[----:B------:R-:W-:Y:S01]  /*35d0*/  UIADD3 UR4, UPT, UPT, UR4, 0x4, URZ ;  /* 0x0000000404047890 */ /* 0x000fe2000fffe0ff */
[----:B------:R-:W-:Y:S01]  /*35e0*/  IMAD.MOV.U32 R11, RZ, RZ, 0x4 ;  /* 0x00000004ff0b7424 */ /* 0x000fe200078e00ff */
[----:B------:R-:W-:Y:S01]  /*35f0*/  UIADD3 UR13, UPT, UPT, UR13, 0x4, URZ ;  /* 0x000000040d0d7890 */ /* 0x000fe2000fffe0ff */
[----:B------:R-:W-:Y:S01]  /*3600*/  IMAD.WIDE.U32 R6, R10, R7, UR10 ;  /* 0x0000000a0a067e25 */ /* 0x000fe2000f8e0007 */
[----:B------:R-:W-:-:S03]  /*3610*/  UISETP.NE.AND UP1, UPT, UR4, UR12, UPT ;  /* 0x0000000c0400728c */ /* 0x000fc6000bf25270 */
[----:B------:R-:W-:-:S04]  /*3620*/  IMAD.WIDE.U32 R4, R10, R5, UR8 ;  /* 0x000000080a047e25 */ /* 0x000fc8000f8e0005 */
[C---:B------:R-:W-:Y:S01]  /*3630*/  IMAD.WIDE.U32 R8, R10.reuse, R9, UR14 ;  /* 0x0000000e0a087e25 */ /* 0x040fe2000f8e0009 */
[----:B------:R0:W-:Y:S03]  /*3640*/  STG.E.64 desc[UR26][R4.64], R2 ;  /* 0x0000000204007986 */ /* 0x0001e6000c101b1a */
[----:B------:R-:W-:Y:S01]  /*3650*/  IMAD.WIDE.U32 R10, R10, R11, UR16 ;  /* 0x000000100a0a7e25 */ /* 0x000fe2000f8e000b */
[----:B------:R0:W-:Y:S04]  /*3660*/  STG.E.64 desc[UR26][R6.64], RZ ;  /* 0x000000ff06007986 */ /* 0x0001e8000c101b1a */
[----:B------:R0:W-:Y:S04]  /*3670*/  STG.E.64 desc[UR26][R8.64], RZ ;  /* 0x000000ff08007986 */ /* 0x0001e8000c101b1a */
[----:B------:R0:W-:Y:S04]  /*3680*/  STG.E desc[UR26][R10.64], R15 ;  /* 0x0000000f0a007986 */ /* 0x0001e8000c10191a */
[----:B------:R0:W-:Y:S04]  /*3690*/  STG.E.64 desc[UR26][R4.64+0x8], R2 ;  /* 0x0000080204007986 */ /* 0x0001e8000c101b1a */
        /* <DEDUP_REMOVED lines=10> */
[----:B------:R0:W-:Y:S01]  /*3740*/  STG.E desc[UR26][R10.64+0xc], R15 ;  /* 0x00000c0f0a007986 */ /* 0x0001e2000c10191a */
[----:B------:R-:W-:Y:S05]  /*3750*/  BRA.U UP1, `(.L_x_26) ;  /* 0xfffffffd018c7547 */ /* 0x000fea000b83ffff */
.L_x_25:
[----:B------:R-:W-:Y:S05]  /*3760*/  BRA.U !UP2, `(.L_x_24) ;  /* 0x000000010ac07547 */ /* 0x000fea000b800000 */
[----:B------:R-:W-:Y:S01]  /*3770*/  LOP3.LUT P0, RZ, R13, 0x1, RZ, 0xc0, !PT ;  /* 0x000000010dff7812 */ /* 0x000fe2000780c0ff */
[----:B------:R-:W-:-:S12]  /*3780*/  BRA.U !UP3, `(.L_x_27) ;  /* 0x000000010b7c7547 */ /* 0x000fd8000b800000 */
[C---:B------:R-:W-:Y:S01]  /*3790*/  IADD3 R14, P1, PT, R18.reuse, UR13, RZ ;  /* 0x0000000d120e7c10 */ /* 0x040fe2000ff3e0ff */
[----:B0-----:R-:W-:Y:S01]  /*37a0*/  HFMA2 R7, -RZ, RZ, 0, 4.76837158203125e-07 ;  /* 0x00000008ff077431 */ /* 0x001fe200000001ff */
[----:B------:R-:W-:Y:S01]  /*37b0*/  IADD3 R8, PT, PT, R18, UR13, RZ ;  /* 0x0000000d12087c10 */ /* 0x000fe2000fffe0ff */
[----:B------:R-:W-:Y:S01]  /*37c0*/  IMAD.MOV.U32 R5, RZ, RZ, 0x8 ;  /* 0x00000008ff057424 */ /* 0x000fe200078e00ff */
[----:B------:R-:W-:Y:S01]  /*37d0*/  IADD3.X R9, PT, PT, RZ, RZ, RZ, P1, !PT ;  /* 0x000000ffff097210 */ /* 0x000fe20000ffe4ff */
[----:B------:R-:W-:Y:S01]  /*37e0*/  IMAD.MOV.U32 R11, RZ, RZ, 0x8 ;  /* 0x00000008ff0b7424 */ /* 0x000fe200078e00ff */
[----:B------:R-:W-:Y:S01]  /*37f0*/  LEA R16, P1, R14, UR16, 0x2 ;  /* 0x000000100e107c11 */ /* 0x000fe2000f8210ff */
[----:B------:R-:W-:Y:S01]  /*3800*/  IMAD.WIDE.U32 R4, R8, R5, UR8 ;  /* 0x0000000808047e25 */ /* 0x000fe2000f8e0005 */
[C-C-:B------:R-:W-:Y:S01]  /*3810*/  SHF.L.U64.HI R15, R14.reuse, 0x3, R9.reuse ;  /* 0x000000030e0f7819 */ /* 0x140fe20000010209 */
[----:B------:R-:W-:Y:S01]  /*3820*/  UIADD3 UR13, UPT, UPT, UR13, 0x2, URZ ;  /* 0x000000020d0d7890 */ /* 0x000fe2000fffe0ff */
[C---:B------:R-:W-:Y:S01]  /*3830*/  LEA.HI.X R17, R14.reuse, UR17, R9, 0x2, P1 ;  /* 0x000000110e117c11 */ /* 0x040fe200088f1409 */
[----:B------:R-:W-:Y:S01]  /*3840*/  IMAD.MOV.U32 R13, RZ, RZ, 0x4 ;  /* 0x00000004ff0d7424 */ /* 0x000fe200078e00ff */
[----:B------:R-:W-:Y:S01]  /*3850*/  SHF.L.U32 R14, R14, 0x3, RZ ;  /* 0x000000030e0e7819 */ /* 0x000fe200000006ff */
[----:B------:R0:W-:Y:S01]  /*3860*/  STG.E.64 desc[UR26][R4.64], R2 ;  /* 0x0000000204007986 */ /* 0x0001e2000c101b1a */
[----:B------:R-:W-:-:S02]  /*3870*/  IMAD.WIDE.U32 R6, R8, R7, UR10 ;  /* 0x0000000a08067e25 */ /* 0x000fc4000f8e0007 */
[C---:B------:R-:W-:Y:S02]  /*3880*/  IADD3 R10, P1, PT, R14.reuse, UR8, RZ ;  /* 0x000000080e0a7c10 */ /* 0x040fe4000ff3e0ff */
[C---:B------:R-:W-:Y:S01]  /*3890*/  IADD3 R12, P2, PT, R14.reuse, UR10, RZ ;  /* 0x0000000a0e0c7c10 */ /* 0x040fe2000ff5e0ff */
[----:B------:R-:W-:Y:S01]  /*38a0*/  IMAD.MOV.U32 R19, RZ, RZ, 0x3f800000 ;  /* 0x3f800000ff137424 */ /* 0x000fe200078e00ff */
[----:B------:R-:W-:Y:S01]  /*38b0*/  IADD3 R14, P3, PT, R14, UR14, RZ ;  /* 0x0000000e0e0e7c10 */ /* 0x000fe2000ff7e0ff */
[----:B------:R1:W-:Y:S01]  /*38c0*/  STG.E.64 desc[UR26][R6.64], RZ ;  /* 0x000000ff06007986 */ /* 0x0003e2000c101b1a */
[----:B0-----:R-:W-:Y:S01]  /*38d0*/  IMAD.WIDE.U32 R4, R8, R11, UR14 ;  /* 0x0000000e08047e25 */ /* 0x001fe2000f8e000b */
[----:B------:R-:W-:-:S03]  /*38e0*/  IADD3.X R11, PT, PT, R15, UR9, RZ, P1, !PT ;  /* 0x000000090f0b7c10 */ /* 0x000fc60008ffe4ff */
[----:B------:R-:W-:Y:S01]  /*38f0*/  IMAD.WIDE.U32 R8, R8, R13, UR16 ;  /* 0x0000001008087e25 */ /* 0x000fe2000f8e000d */
[C---:B------:R-:W-:Y:S01]  /*3900*/  IADD3.X R13, PT, PT, R15.reuse, UR11, RZ, P2, !PT ;  /* 0x0000000b0f0d7c10 */ /* 0x040fe200097fe4ff */
[----:B------:R1:W-:Y:S01]  /*3910*/  STG.E.64 desc[UR26][R4.64], RZ ;  /* 0x000000ff04007986 */ /* 0x0003e2000c101b1a */
[----:B------:R-:W-:-:S03]  /*3920*/  IADD3.X R15, PT, PT, R15, UR15, RZ, P3, !PT ;  /* 0x0000000f0f0f7c10 */ /* 0x000fc60009ffe4ff */
[----:B------:R1:W-:Y:S04]  /*3930*/  STG.E desc[UR26][R8.64], R19 ;  /* 0x0000001308007986 */ /* 0x0003e8000c10191a */
[----:B------:R1:W-:Y:S04]  /*3940*/  STG.E.64 desc[UR26][R10.64+0x8], R2 ;  /* 0x000008020a007986 */ /* 0x0003e8000c101b1a */
[----:B------:R1:W-:Y:S04]  /*3950*/  STG.E.64 desc[UR26][R12.64+0x8], RZ ;  /* 0x000008ff0c007986 */ /* 0x0003e8000c101b1a */
[----:B------:R1:W-:Y:S04]  /*3960*/  STG.E.64 desc[UR26][R14.64+0x8], RZ ;  /* 0x000008ff0e007986 */ /* 0x0003e8000c101b1a */
[----:B------:R1:W-:Y:S02]  /*3970*/  STG.E desc[UR26][R16.64+0x4], R19 ;  /* 0x0000041310007986 */ /* 0x0003e4000c10191a */
.L_x_27:
[----:B------:R-:W-:Y:S05]  /*3980*/  @!P0 BRA `(.L_x_24) ;  /* 0x0000000000388947 */ /* 0x000fea0003800000 */
[----:B01----:R-:W-:Y:S01]  /*3990*/  HFMA2 R11, -RZ, RZ, 0, 2.384185791015625e-07 ;  /* 0x00000004ff0b7431 */ /* 0x003fe200000001ff */
[----:B------:R-:W-:Y:S01]  /*39a0*/  IADD3 R10, PT, PT, R18, UR13, RZ ;  /* 0x0000000d120a7c10 */ /* 0x000fe2000fffe0ff */
[----:B------:R-:W-:Y:S01]  /*39b0*/  IMAD.MOV.U32 R5, RZ, RZ, 0x8 ;  /* 0x00000008ff057424 */ /* 0x000fe200078e00ff */
[----:B------:R-:W-:Y:S01]  /*39c0*/  MOV R7, 0x8 ;  /* 0x0000000800077802 */ /* 0x000fe20000000f00 */
[----:B------:R-:W-:Y:S02]  /*39d0*/  IMAD.MOV.U32 R9, RZ, RZ, 0x8 ;  /* 0x00000008ff097424 */ /* 0x000fe400078e00ff */
[----:B------:R-:W-:-:S04]  /*39e0*/  IMAD.WIDE.U32 R4, R10, R5, UR8 ;  /* 0x000000080a047e25 */ /* 0x000fc8000f8e0005 */
[C---:B------:R-:W-:Y:S01]  /*39f0*/  IMAD.WIDE.U32 R6, R10.reuse, R7, UR10 ;  /* 0x0000000a0a067e25 */ /* 0x040fe2000f8e0007 */
[----:B------:R2:W-:Y:S03]  /*3a00*/  STG.E.64 desc[UR26][R4.64], R2 ;  /* 0x0000000204007986 */ /* 0x0005e6000c101b1a */
[C---:B------:R-:W-:Y:S01]  /*3a10*/  IMAD.WIDE.U32 R8, R10.reuse, R9, UR14 ;  /* 0x0000000e0a087e25 */ /* 0x040fe2000f8e0009 */
[----:B------:R2:W-:Y:S03]  /*3a20*/  STG.E.64 desc[UR26][R6.64], RZ ;  /* 0x000000ff06007986 */ /* 0x0005e6000c101b1a */
[----:B------:R-:W-:Y:S01]  /*3a30*/  IMAD.MOV.U32 R13, RZ, RZ, 0x3f800000 ;  /* 0x3f800000ff0d7424 */ /* 0x000fe200078e00ff */
[----:B------:R2:W-:Y:S01]  /*3a40*/  STG.E.64 desc[UR26][R8.64], RZ ;  /* 0x000000ff08007986 */ /* 0x0005e2000c101b1a */
[----:B------:R-:W-:-:S05]  /*3a50*/  IMAD.WIDE.U32 R10, R10, R11, UR16 ;  /* 0x000000100a0a7e25 */ /* 0x000fca000f8e000b */
[----:B------:R2:W-:Y:S02]  /*3a60*/  STG.E desc[UR26][R10.64], R13 ;  /* 0x0000000d0a007986 */ /* 0x0005e4000c10191a */
.L_x_24:
[----:B------:R-:W-:Y:S05]  /*3a70*/  BSYNC.RECONVERGENT B1 ;  /* 0x0000000000017941 */ /* 0x000fea0003800200 */
.L_x_23:
[----:B------:R-:W3:Y:S01]  /*3a80*/  LDCU UR4, c[0x0][0x38c] ;  /* 0x00007180ff0477ac */ /* 0x000ee20008000800 */
[----:B------:R-:W-:-:S04]  /*3a90*/  IADD3 R0, PT, PT, R0, UR28, RZ ;  /* 0x0000001c00007c10 */ /* 0x000fc8000fffe0ff */
[----:B---3--:R-:W-:-:S13]  /*3aa0*/  ISETP.GE.AND P0, PT, R0, UR4, PT ;  /* 0x0000000400007c0c */ /* 0x008fda000bf06270 */
[----:B------:R-:W-:Y:S05]  /*3ab0*/  @!P0 BRA `(.L_x_28) ;  /* 0xfffffff800308947 */ /* 0x000fea000383ffff */
[----:B------:R-:W-:Y:S05]  /*3ac0*/  BSYNC.RECONVERGENT B0 ;  /* 0x0000000000007941 */ /* 0x000fea0003800200 */
.L_x_22:
[----:B------:R-:W-:Y:S05]  /*3ad0*/  EXIT ;  /* 0x000000000000794d */ /* 0x000fea0003800000 */
.L_x_29:
[----:B------:R-:W-:-:S00]  /*3ae0*/  BRA `(.L_x_29) ;  /* 0xfffffffc00fc7947 */ /* 0x000fc0000383ffff */
[----:B------:R-:W-:-:S00]  /*3af0*/  NOP ;  /* 0x0000000000007918 */ /* 0x000fc00000000000 */
        /* <DEDUP_REMOVED lines=8> */
.L_x_30:


//--------------------- .nv.shared.reserved.0     --------------------------
	.section	.nv.shared.reserved.0,"aw",@nobits
	.weak		__nv_reservedSMEM_offset_0_alias
	.size		__nv_reservedSMEM_offset_0_alias, 0, 64
	.other		__nv_reservedSMEM_offset_0_alias,@"STO_CUDA_RESERVED_SHARED STV_DEFAULT"
__nv_reservedSMEM_offset_0_alias:
	.zero		0
	.zero		64


//--------------------- .nv.constant0._Z15no_sort_knn_gpuiiiiiiiifiiPKfS0_PKiS2_PlS3_S3_Pfii --------------------------
	.section	.nv.constant0._Z15no_sort_knn_gpuiiiiiiiifiiPKfS0_PKiS2_PlS3_S3_Pfii,"a",@progbits
	.sectionflags	@""
	.align	4
.nv.constant0._Z15no_sort_knn_gpuiiiiiiiifiiPKfS0_PKiS2_PlS3_S3_Pfii:
	.zero		1016


//--------------------- SYMBOLS --------------------------

	.type		.nv.reservedSmem.offset0,@object
	.size		.nv.reservedSmem.offset0,0x4
